//
// Generated by NVIDIA NVVM Compiler
//
// Compiler Build ID: CL-36424714
// Cuda compilation tools, release 13.0, V13.0.88
// Based on NVVM 20.0.0
//

.version 9.0
.target sm_100
.address_size 64

	// .globl	_Z13conv2d_kernelPfS_S_mmmmmmmmmm

.visible .entry _Z13conv2d_kernelPfS_S_mmmmmmmmmm(
	.param .u64 .ptr .align 1 _Z13conv2d_kernelPfS_S_mmmmmmmmmm_param_0,
	.param .u64 .ptr .align 1 _Z13conv2d_kernelPfS_S_mmmmmmmmmm_param_1,
	.param .u64 .ptr .align 1 _Z13conv2d_kernelPfS_S_mmmmmmmmmm_param_2,
	.param .u64 _Z13conv2d_kernelPfS_S_mmmmmmmmmm_param_3,
	.param .u64 _Z13conv2d_kernelPfS_S_mmmmmmmmmm_param_4,
	.param .u64 _Z13conv2d_kernelPfS_S_mmmmmmmmmm_param_5,
	.param .u64 _Z13conv2d_kernelPfS_S_mmmmmmmmmm_param_6,
	.param .u64 _Z13conv2d_kernelPfS_S_mmmmmmmmmm_param_7,
	.param .u64 _Z13conv2d_kernelPfS_S_mmmmmmmmmm_param_8,
	.param .u64 _Z13conv2d_kernelPfS_S_mmmmmmmmmm_param_9,
	.param .u64 _Z13conv2d_kernelPfS_S_mmmmmmmmmm_param_10,
	.param .u64 _Z13conv2d_kernelPfS_S_mmmmmmmmmm_param_11,
	.param .u64 _Z13conv2d_kernelPfS_S_mmmmmmmmmm_param_12
)
{
	.reg .pred 	%p<66>;
	.reg .b32 	%r<14>;
	.reg .b32 	%f<103>;
	.reg .b64 	%rd<127>;

	ld.param.u64 	%rd56, [_Z13conv2d_kernelPfS_S_mmmmmmmmmm_param_0];
	ld.param.u64 	%rd57, [_Z13conv2d_kernelPfS_S_mmmmmmmmmm_param_1];
	ld.param.u64 	%rd48, [_Z13conv2d_kernelPfS_S_mmmmmmmmmm_param_3];
	ld.param.u64 	%rd49, [_Z13conv2d_kernelPfS_S_mmmmmmmmmm_param_4];
	ld.param.u64 	%rd50, [_Z13conv2d_kernelPfS_S_mmmmmmmmmm_param_5];
	ld.param.u64 	%rd51, [_Z13conv2d_kernelPfS_S_mmmmmmmmmm_param_6];
	ld.param.u64 	%rd58, [_Z13conv2d_kernelPfS_S_mmmmmmmmmm_param_7];
	ld.param.u64 	%rd53, [_Z13conv2d_kernelPfS_S_mmmmmmmmmm_param_9];
	ld.param.u64 	%rd59, [_Z13conv2d_kernelPfS_S_mmmmmmmmmm_param_10];
	ld.param.u64 	%rd54, [_Z13conv2d_kernelPfS_S_mmmmmmmmmm_param_11];
	ld.param.u64 	%rd55, [_Z13conv2d_kernelPfS_S_mmmmmmmmmm_param_12];
	cvta.to.global.u64 	%rd1, %rd56;
	cvta.to.global.u64 	%rd2, %rd57;
	mov.u32 	%r1, %tid.x;
	mov.u32 	%r2, %ctaid.x;
	mov.u32 	%r3, %ntid.x;
	mad.lo.s32 	%r4, %r2, %r3, %r1;
	cvt.u64.u32 	%rd3, %r4;
	mov.u32 	%r5, %tid.y;
	mov.u32 	%r6, %ctaid.y;
	mov.u32 	%r7, %ntid.y;
	mad.lo.s32 	%r8, %r6, %r7, %r5;
	cvt.u64.u32 	%rd4, %r8;
	mov.u32 	%r10, %tid.z;
	mov.u32 	%r11, %ctaid.z;
	mov.u32 	%r12, %ntid.z;
	mad.lo.s32 	%r13, %r11, %r12, %r10;
	cvt.u64.u32 	%rd5, %r13;
	setp.le.u64 	%p1, %rd51, %rd3;
	setp.le.u64 	%p2, %rd58, %rd4;
	or.pred  	%p3, %p1, %p2;
	setp.le.u64 	%p4, %rd59, %rd5;
	or.pred  	%p5, %p3, %p4;
	mov.f32 	%f81, 0f00000000;
	@%p5 bra 	$L__BB0_49;
	mul.lo.s64 	%rd6, %rd49, %rd4;
	setp.eq.s64 	%p6, %rd53, 0;
	@%p6 bra 	$L__BB0_48;
	setp.eq.s64 	%p7, %rd48, 0;
	@%p7 bra 	$L__BB0_48;
	and.b64  	%rd7, %rd48, 7;
	and.b64  	%rd8, %rd48, -8;
	neg.s64 	%rd9, %rd50;
	sub.s64 	%rd10, %rd6, %rd50;
	shl.b64 	%rd11, %rd48, 2;
	mul.lo.s64 	%rd12, %rd49, %rd3;
	mov.f32 	%f81, 0f00000000;
	mov.b64 	%rd118, 0;
$L__BB0_4:
	mad.lo.s64 	%rd62, %rd53, %rd5, %rd118;
	mul.lo.s64 	%rd14, %rd62, %rd48;
	mov.b64 	%rd119, 0;
$L__BB0_5:
	add.s64 	%rd63, %rd119, %rd12;
	setp.lt.u64 	%p8, %rd63, %rd50;
	sub.s64 	%rd16, %rd63, %rd50;
	setp.ge.u64 	%p9, %rd16, %rd54;
	or.pred  	%p10, %p8, %p9;
	@%p10 bra 	$L__BB0_46;
	setp.lt.u64 	%p11, %rd48, 8;
	mad.lo.s64 	%rd65, %rd118, %rd54, %rd16;
	mul.lo.s64 	%rd17, %rd65, %rd55;
	sub.s64 	%rd18, %rd17, %rd50;
	add.s64 	%rd19, %rd14, %rd119;
	mul.lo.s64 	%rd20, %rd19, %rd48;
	mov.b64 	%rd125, 0;
	@%p11 bra 	$L__BB0_25;
	add.s64 	%rd122, %rd6, 3;
	add.s64 	%rd66, %rd10, %rd17;
	shl.b64 	%rd67, %rd66, 2;
	add.s64 	%rd68, %rd2, %rd67;
	add.s64 	%rd121, %rd68, 16;
	mad.lo.s64 	%rd69, %rd11, %rd19, %rd1;
	add.s64 	%rd120, %rd69, 16;
	mov.u64 	%rd123, %rd8;
$L__BB0_8:
	.pragma "nounroll";
	add.s64 	%rd70, %rd122, -3;
	setp.lt.u64 	%p12, %rd70, %rd50;
	add.s64 	%rd28, %rd9, %rd122;
	add.s64 	%rd71, %rd28, -3;
	setp.ge.u64 	%p13, %rd71, %rd55;
	or.pred  	%p14, %p12, %p13;
	@%p14 bra 	$L__BB0_10;
	ld.global.f32 	%f45, [%rd121+-16];
	ld.global.f32 	%f46, [%rd120+-16];
	fma.rn.f32 	%f81, %f45, %f46, %f81;
$L__BB0_10:
	add.s64 	%rd72, %rd122, -2;
	setp.lt.u64 	%p15, %rd72, %rd50;
	add.s64 	%rd73, %rd28, -2;
	setp.ge.u64 	%p16, %rd73, %rd55;
	or.pred  	%p17, %p15, %p16;
	@%p17 bra 	$L__BB0_12;
	ld.global.f32 	%f47, [%rd121+-12];
	ld.global.f32 	%f48, [%rd120+-12];
	fma.rn.f32 	%f81, %f47, %f48, %f81;
$L__BB0_12:
	add.s64 	%rd74, %rd122, -1;
	setp.lt.u64 	%p18, %rd74, %rd50;
	add.s64 	%rd75, %rd28, -1;
	setp.ge.u64 	%p19, %rd75, %rd55;
	or.pred  	%p20, %p18, %p19;
	@%p20 bra 	$L__BB0_14;
	ld.global.f32 	%f49, [%rd121+-8];
	ld.global.f32 	%f50, [%rd120+-8];
	fma.rn.f32 	%f81, %f49, %f50, %f81;
$L__BB0_14:
	setp.lt.u64 	%p21, %rd122, %rd50;
	setp.ge.u64 	%p22, %rd28, %rd55;
	or.pred  	%p23, %p21, %p22;
	@%p23 bra 	$L__BB0_16;
	ld.global.f32 	%f51, [%rd121+-4];
	ld.global.f32 	%f52, [%rd120+-4];
	fma.rn.f32 	%f81, %f51, %f52, %f81;
$L__BB0_16:
	add.s64 	%rd76, %rd122, 1;
	setp.lt.u64 	%p24, %rd76, %rd50;
	add.s64 	%rd77, %rd28, 1;
	setp.ge.u64 	%p25, %rd77, %rd55;
	or.pred  	%p26, %p24, %p25;
	@%p26 bra 	$L__BB0_18;
	ld.global.f32 	%f53, [%rd121];
	ld.global.f32 	%f54, [%rd120];
	fma.rn.f32 	%f81, %f53, %f54, %f81;
$L__BB0_18:
	add.s64 	%rd78, %rd122, 2;
	setp.lt.u64 	%p27, %rd78, %rd50;
	add.s64 	%rd79, %rd28, 2;
	setp.ge.u64 	%p28, %rd79, %rd55;
	or.pred  	%p29, %p27, %p28;
	@%p29 bra 	$L__BB0_20;
	ld.global.f32 	%f55, [%rd121+4];
	ld.global.f32 	%f56, [%rd120+4];
	fma.rn.f32 	%f81, %f55, %f56, %f81;
$L__BB0_20:
	add.s64 	%rd80, %rd122, 3;
	setp.lt.u64 	%p30, %rd80, %rd50;
	add.s64 	%rd81, %rd28, 3;
	setp.ge.u64 	%p31, %rd81, %rd55;
	or.pred  	%p32, %p30, %p31;
	@%p32 bra 	$L__BB0_22;
	ld.global.f32 	%f57, [%rd121+8];
	ld.global.f32 	%f58, [%rd120+8];
	fma.rn.f32 	%f81, %f57, %f58, %f81;
$L__BB0_22:
	add.s64 	%rd82, %rd122, 4;
	setp.lt.u64 	%p33, %rd82, %rd50;
	add.s64 	%rd83, %rd28, 4;
	setp.ge.u64 	%p34, %rd83, %rd55;
	or.pred  	%p35, %p33, %p34;
	@%p35 bra 	$L__BB0_24;
	ld.global.f32 	%f59, [%rd121+12];
	ld.global.f32 	%f60, [%rd120+12];
	fma.rn.f32 	%f81, %f59, %f60, %f81;
$L__BB0_24:
	add.s64 	%rd123, %rd123, -8;
	add.s64 	%rd122, %rd122, 8;
	add.s64 	%rd121, %rd121, 32;
	add.s64 	%rd120, %rd120, 32;
	setp.ne.s64 	%p36, %rd123, 0;
	mov.u64 	%rd125, %rd8;
	@%p36 bra 	$L__BB0_8;
$L__BB0_25:
	setp.eq.s64 	%p37, %rd7, 0;
	@%p37 bra 	$L__BB0_46;
	add.s64 	%rd84, %rd7, -1;
	setp.lt.u64 	%p38, %rd84, 3;
	@%p38 bra 	$L__BB0_36;
	add.s64 	%rd34, %rd125, %rd6;
	setp.lt.u64 	%p39, %rd34, %rd50;
	sub.s64 	%rd85, %rd34, %rd50;
	setp.ge.u64 	%p40, %rd85, %rd55;
	or.pred  	%p41, %p39, %p40;
	add.s64 	%rd86, %rd18, %rd34;
	shl.b64 	%rd87, %rd86, 2;
	add.s64 	%rd35, %rd2, %rd87;
	add.s64 	%rd88, %rd125, %rd20;
	shl.b64 	%rd89, %rd88, 2;
	add.s64 	%rd36, %rd1, %rd89;
	@%p41 bra 	$L__BB0_29;
	ld.global.f32 	%f62, [%rd35];
	ld.global.f32 	%f63, [%rd36];
	fma.rn.f32 	%f81, %f62, %f63, %f81;
$L__BB0_29:
	add.s64 	%rd90, %rd34, 1;
	setp.lt.u64 	%p42, %rd90, %rd50;
	sub.s64 	%rd91, %rd90, %rd50;
	setp.ge.u64 	%p43, %rd91, %rd55;
	or.pred  	%p44, %p42, %p43;
	@%p44 bra 	$L__BB0_31;
	ld.global.f32 	%f64, [%rd35+4];
	ld.global.f32 	%f65, [%rd36+4];
	fma.rn.f32 	%f81, %f64, %f65, %f81;
$L__BB0_31:
	add.s64 	%rd92, %rd34, 2;
	setp.lt.u64 	%p45, %rd92, %rd50;
	sub.s64 	%rd93, %rd92, %rd50;
	setp.ge.u64 	%p46, %rd93, %rd55;
	or.pred  	%p47, %p45, %p46;
	@%p47 bra 	$L__BB0_33;
	ld.global.f32 	%f66, [%rd35+8];
	ld.global.f32 	%f67, [%rd36+8];
	fma.rn.f32 	%f81, %f66, %f67, %f81;
$L__BB0_33:
	add.s64 	%rd94, %rd34, 3;
	setp.lt.u64 	%p48, %rd94, %rd50;
	sub.s64 	%rd95, %rd94, %rd50;
	setp.ge.u64 	%p49, %rd95, %rd55;
	or.pred  	%p50, %p48, %p49;
	@%p50 bra 	$L__BB0_35;
	ld.global.f32 	%f68, [%rd35+12];
	ld.global.f32 	%f69, [%rd36+12];
	fma.rn.f32 	%f81, %f68, %f69, %f81;
$L__BB0_35:
	add.s64 	%rd125, %rd125, 4;
$L__BB0_36:
	and.b64  	%rd96, %rd48, 3;
	setp.eq.s64 	%p51, %rd96, 0;
	@%p51 bra 	$L__BB0_46;
	setp.eq.s64 	%p52, %rd96, 1;
	@%p52 bra 	$L__BB0_43;
	add.s64 	%rd39, %rd125, %rd6;
	setp.lt.u64 	%p53, %rd39, %rd50;
	sub.s64 	%rd97, %rd39, %rd50;
	setp.ge.u64 	%p54, %rd97, %rd55;
	or.pred  	%p55, %p53, %p54;
	add.s64 	%rd98, %rd18, %rd39;
	shl.b64 	%rd99, %rd98, 2;
	add.s64 	%rd40, %rd2, %rd99;
	add.s64 	%rd100, %rd125, %rd20;
	shl.b64 	%rd101, %rd100, 2;
	add.s64 	%rd41, %rd1, %rd101;
	@%p55 bra 	$L__BB0_40;
	ld.global.f32 	%f71, [%rd40];
	ld.global.f32 	%f72, [%rd41];
	fma.rn.f32 	%f81, %f71, %f72, %f81;
$L__BB0_40:
	add.s64 	%rd102, %rd39, 1;
	setp.lt.u64 	%p56, %rd102, %rd50;
	sub.s64 	%rd103, %rd102, %rd50;
	setp.ge.u64 	%p57, %rd103, %rd55;
	or.pred  	%p58, %p56, %p57;
	@%p58 bra 	$L__BB0_42;
	ld.global.f32 	%f73, [%rd40+4];
	ld.global.f32 	%f74, [%rd41+4];
	fma.rn.f32 	%f81, %f73, %f74, %f81;
$L__BB0_42:
	add.s64 	%rd125, %rd125, 2;
$L__BB0_43:
	and.b64  	%rd104, %rd48, 1;
	setp.eq.b64 	%p59, %rd104, 1;
	not.pred 	%p60, %p59;
	@%p60 bra 	$L__BB0_46;
	add.s64 	%rd44, %rd125, %rd6;
	setp.lt.u64 	%p61, %rd44, %rd50;
	sub.s64 	%rd105, %rd44, %rd50;
	setp.ge.u64 	%p62, %rd105, %rd55;
	or.pred  	%p63, %p61, %p62;
	@%p63 bra 	$L__BB0_46;
	add.s64 	%rd106, %rd18, %rd44;
	shl.b64 	%rd107, %rd106, 2;
	add.s64 	%rd108, %rd2, %rd107;
	ld.global.f32 	%f75, [%rd108];
	add.s64 	%rd109, %rd125, %rd20;
	shl.b64 	%rd110, %rd109, 2;
	add.s64 	%rd111, %rd1, %rd110;
	ld.global.f32 	%f76, [%rd111];
	fma.rn.f32 	%f81, %f75, %f76, %f81;
$L__BB0_46:
	add.s64 	%rd119, %rd119, 1;
	setp.ne.s64 	%p64, %rd119, %rd48;
	@%p64 bra 	$L__BB0_5;
	add.s64 	%rd118, %rd118, 1;
	setp.ne.s64 	%p65, %rd118, %rd53;
	@%p65 bra 	$L__BB0_4;
$L__BB0_48:
	ld.param.u64 	%rd117, [_Z13conv2d_kernelPfS_S_mmmmmmmmmm_param_2];
	mad.lo.s64 	%rd112, %rd51, %rd5, %rd3;
	mad.lo.s64 	%rd113, %rd112, %rd58, %rd4;
	cvta.to.global.u64 	%rd114, %rd117;
	shl.b64 	%rd115, %rd113, 2;
	add.s64 	%rd116, %rd114, %rd115;
	st.global.f32 	[%rd116], %f81;
$L__BB0_49:
	ret;

}


// ===== COMPILED SASS (sm_100) =====

	.target	sm_100

	.elftype	@"ET_EXEC"


//--------------------- .note.nv.tkinfo           --------------------------
	.section	.note.nv.tkinfo,"",@"SHT_NOTE"
	.sectionflags	@"SHF_NOTE_NV_TKINFO"
	.tkinfo
        /*0018*/ 	.word	0x00000002
        /*0030*/ 	.string	""
        /*0030*/ 	.string	"ptxas"
        /*0030*/ 	.string	"Cuda compilation tools, release 13.0, V13.0.88"
        /*0030*/ 	.string	"Build cuda_13.0.r13.0/compiler.36424714_0"
        /*0030*/ 	.string	"-arch sm_100 -m 64 "



//--------------------- .note.nv.cuinfo           --------------------------
	.section	.note.nv.cuinfo,"",@"SHT_NOTE"
	.sectionflags	@"SHF_NOTE_NV_CUINFO"
        /*0018*/ 	.short	0x0002
        /*001a*/ 	.short	0x0064
        /*001c*/ 	.short	0x0082
	.zero		2


//--------------------- .nv.info                  --------------------------
	.section	.nv.info,"",@"SHT_CUDA_INFO"
	.align	4


	//----- nvinfo : EIATTR_REGCOUNT
	.align		4
        /*0000*/ 	.byte	0x04, 0x2f
        /*0002*/ 	.short	(.L_1 - .L_0)
	.align		4
.L_0:
        /*0004*/ 	.word	index@(_Z13conv2d_kernelPfS_S_mmmmmmmmmm)
        /*0008*/ 	.word	0x00000020


	//----- nvinfo : EIATTR_FRAME_SIZE
	.align		4
.L_1:
        /*000c*/ 	.byte	0x04, 0x11
        /*000e*/ 	.short	(.L_3 - .L_2)
	.align		4
.L_2:
        /*0010*/ 	.word	index@(_Z13conv2d_kernelPfS_S_mmmmmmmmmm)
        /*0014*/ 	.word	0x00000000


	//----- nvinfo : EIATTR_MIN_STACK_SIZE
	.align		4
.L_3:
        /*0018*/ 	.byte	0x04, 0x12
        /*001a*/ 	.short	(.L_5 - .L_4)
	.align		4
.L_4:
        /*001c*/ 	.word	index@(_Z13conv2d_kernelPfS_S_mmmmmmmmmm)
        /*0020*/ 	.word	0x00000000
.L_5:


//--------------------- .nv.compat                --------------------------
	.section	.nv.compat,"",@"SHT_CUDA_COMPAT_INFO"
	.align	4
        /*0000*/ 	.byte	0x02, 0x09, 0x00, 0x00, 0x02, 0x02, 0x01, 0x00, 0x02, 0x05, 0x05, 0x00, 0x03, 0x07, 0x01, 0x01
        /*0010*/ 	.byte	0x02, 0x03, 0x00, 0x00, 0x02, 0x06, 0x01, 0x00, 0x04, 0x0b, 0x08, 0x00, 0x09, 0x00, 0x00, 0x00
        /*0020*/ 	.byte	0x00, 0x00, 0x00, 0x00


//--------------------- .nv.info._Z13conv2d_kernelPfS_S_mmmmmmmmmm --------------------------
	.section	.nv.info._Z13conv2d_kernelPfS_S_mmmmmmmmmm,"",@"SHT_CUDA_INFO"
	.sectionflags	@""
	.align	4


	//----- nvinfo : EIATTR_CUDA_API_VERSION
	.align		4
        /*0000*/ 	.byte	0x04, 0x37
        /*0002*/ 	.short	(.L_7 - .L_6)
.L_6:
        /*0004*/ 	.word	0x00000082


	//----- nvinfo : EIATTR_KPARAM_INFO
	.align		4
.L_7:
        /*0008*/ 	.byte	0x04, 0x17
        /*000a*/ 	.short	(.L_9 - .L_8)
.L_8:
        /*000c*/ 	.word	0x00000000
        /*0010*/ 	.short	0x000c
        /*0012*/ 	.short	0x0060
        /*0014*/ 	.byte	0x00, 0xf0, 0x21, 0x00


	//----- nvinfo : EIATTR_KPARAM_INFO
	.align		4
.L_9:
        /*0018*/ 	.byte	0x04, 0x17
        /*001a*/ 	.short	(.L_11 - .L_10)
.L_10:
        /*001c*/ 	.word	0x00000000
        /*0020*/ 	.short	0x000b
        /*0022*/ 	.short	0x0058
        /*0024*/ 	.byte	0x00, 0xf0, 0x21, 0x00


	//----- nvinfo : EIATTR_KPARAM_INFO
	.align		4
.L_11:
        /*0028*/ 	.byte	0x04, 0x17
        /*002a*/ 	.short	(.L_13 - .L_12)
.L_12:
        /*002c*/ 	.word	0x00000000
        /*0030*/ 	.short	0x000a
        /*0032*/ 	.short	0x0050
        /*0034*/ 	.byte	0x00, 0xf0, 0x21, 0x00


	//----- nvinfo : EIATTR_KPARAM_INFO
	.align		4
.L_13:
        /*0038*/ 	.byte	0x04, 0x17
        /*003a*/ 	.short	(.L_15 - .L_14)
.L_14:
        /*003c*/ 	.word	0x00000000
        /*0040*/ 	.short	0x0009
        /*0042*/ 	.short	0x0048
        /*0044*/ 	.byte	0x00, 0xf0, 0x21, 0x00


	//----- nvinfo : EIATTR_KPARAM_INFO
	.align		4
.L_15:
        /*0048*/ 	.byte	0x04, 0x17
        /*004a*/ 	.short	(.L_17 - .L_16)
.L_16:
        /*004c*/ 	.word	0x00000000
        /*0050*/ 	.short	0x0008
        /*0052*/ 	.short	0x0040
        /*0054*/ 	.byte	0x00, 0xf0, 0x21, 0x00


	//----- nvinfo : EIATTR_KPARAM_INFO
	.align		4
.L_17:
        /*0058*/ 	.byte	0x04, 0x17
        /*005a*/ 	.short	(.L_19 - .L_18)
.L_18:
        /*005c*/ 	.word	0x00000000
        /*0060*/ 	.short	0x0007
        /*0062*/ 	.short	0x0038
        /*0064*/ 	.byte	0x00, 0xf0, 0x21, 0x00


	//----- nvinfo : EIATTR_KPARAM_INFO
	.align		4
.L_19:
        /*0068*/ 	.byte	0x04, 0x17
        /*006a*/ 	.short	(.L_21 - .L_20)
.L_20:
        /*006c*/ 	.word	0x00000000
        /*0070*/ 	.short	0x0006
        /*0072*/ 	.short	0x0030
        /*0074*/ 	.byte	0x00, 0xf0, 0x21, 0x00


	//----- nvinfo : EIATTR_KPARAM_INFO
	.align		4
.L_21:
        /*0078*/ 	.byte	0x04, 0x17
        /*007a*/ 	.short	(.L_23 - .L_22)
.L_22:
        /*007c*/ 	.word	0x00000000
        /*0080*/ 	.short	0x0005
        /*0082*/ 	.short	0x0028
        /*0084*/ 	.byte	0x00, 0xf0, 0x21, 0x00


	//----- nvinfo : EIATTR_KPARAM_INFO
	.align		4
.L_23:
        /*0088*/ 	.byte	0x04, 0x17
        /*008a*/ 	.short	(.L_25 - .L_24)
.L_24:
        /*008c*/ 	.word	0x00000000
        /*0090*/ 	.short	0x0004
        /*0092*/ 	.short	0x0020
        /*0094*/ 	.byte	0x00, 0xf0, 0x21, 0x00


	//----- nvinfo : EIATTR_KPARAM_INFO
	.align		4
.L_25:
        /*0098*/ 	.byte	0x04, 0x17
        /*009a*/ 	.short	(.L_27 - .L_26)
.L_26:
        /*009c*/ 	.word	0x00000000
        /*00a0*/ 	.short	0x0003
        /*00a2*/ 	.short	0x0018
        /*00a4*/ 	.byte	0x00, 0xf0, 0x21, 0x00


	//----- nvinfo : EIATTR_KPARAM_INFO
	.align		4
.L_27:
        /*00a8*/ 	.byte	0x04, 0x17
        /*00aa*/ 	.short	(.L_29 - .L_28)
.L_28:
        /*00ac*/ 	.word	0x00000000
        /*00b0*/ 	.short	0x0002
        /*00b2*/ 	.short	0x0010
        /*00b4*/ 	.byte	0x00, 0xf5, 0x21, 0x00


	//----- nvinfo : EIATTR_KPARAM_INFO
	.align		4
.L_29:
        /*00b8*/ 	.byte	0x04, 0x17
        /*00ba*/ 	.short	(.L_31 - .L_30)
.L_30:
        /*00bc*/ 	.word	0x00000000
        /*00c0*/ 	.short	0x0001
        /*00c2*/ 	.short	0x0008
        /*00c4*/ 	.byte	0x00, 0xf5, 0x21, 0x00


	//----- nvinfo : EIATTR_KPARAM_INFO
	.align		4
.L_31:
        /*00c8*/ 	.byte	0x04, 0x17
        /*00ca*/ 	.short	(.L_33 - .L_32)
.L_32:
        /*00cc*/ 	.word	0x00000000
        /*00d0*/ 	.short	0x0000
        /*00d2*/ 	.short	0x0000
        /*00d4*/ 	.byte	0x00, 0xf5, 0x21, 0x00


	//----- nvinfo : EIATTR_SPARSE_MMA_MASK
	.align		4
.L_33:
        /*00d8*/ 	.byte	0x03, 0x50
        /*00da*/ 	.short	0x0000


	//----- nvinfo : EIATTR_MAXREG_COUNT
	.align		4
        /*00dc*/ 	.byte	0x03, 0x1b
        /*00de*/ 	.short	0x00ff


	//----- nvinfo : EIATTR_MERCURY_ISA_VERSION
	.align		4
        /*00e0*/ 	.byte	0x03, 0x5f
        /*00e2*/ 	.short	0x0101


	//----- nvinfo : EIATTR_VRC_CTA_INIT_COUNT
	.align		4
        /*00e4*/ 	.byte	0x02, 0x4a
	.zero		1
	.zero		1


	//----- nvinfo : EIATTR_EXIT_INSTR_OFFSETS
	.align		4
        /*00e8*/ 	.byte	0x04, 0x1c
        /*00ea*/ 	.short	(.L_35 - .L_34)


	//   ....[0]....
.L_34:
        /*00ec*/ 	.word	0x00000150


	//   ....[1]....
        /*00f0*/ 	.word	0x000017f0


	//----- nvinfo : EIATTR_CRS_STACK_SIZE
	.align		4
.L_35:
        /*00f4*/ 	.byte	0x04, 0x1e
        /*00f6*/ 	.short	(.L_37 - .L_36)
.L_36:
        /*00f8*/ 	.word	0x00000000


	//----- nvinfo : EIATTR_CBANK_PARAM_SIZE
	.align		4
.L_37:
        /*00fc*/ 	.byte	0x03, 0x19
        /*00fe*/ 	.short	0x0068


	//----- nvinfo : EIATTR_PARAM_CBANK
	.align		4
        /*0100*/ 	.byte	0x04, 0x0a
        /*0102*/ 	.short	(.L_39 - .L_38)
	.align		4
.L_38:
        /*0104*/ 	.word	index@(.nv.constant0._Z13conv2d_kernelPfS_S_mmmmmmmmmm)
        /*0108*/ 	.short	0x0380
        /*010a*/ 	.short	0x0068


	//----- nvinfo : EIATTR_SW_WAR
	.align		4
.L_39:
        /*010c*/ 	.byte	0x04, 0x36
        /*010e*/ 	.short	(.L_41 - .L_40)
.L_40:
        /*0110*/ 	.word	0x00000008
.L_41:


//--------------------- .nv.callgraph             --------------------------
	.section	.nv.callgraph,"",@"SHT_CUDA_CALLGRAPH"
	.align	4
	.sectionentsize	8
	.align		4
        /*0000*/ 	.word	0x00000000
	.align		4
        /*0004*/ 	.word	0xffffffff
	.align		4
        /*0008*/ 	.word	0x00000000
	.align		4
        /*000c*/ 	.word	0xfffffffe
	.align		4
        /*0010*/ 	.word	0x00000000
	.align		4
        /*0014*/ 	.word	0xfffffffd
	.align		4
        /*0018*/ 	.word	0x00000000
	.align		4
        /*001c*/ 	.word	0xfffffffc


//--------------------- .text._Z13conv2d_kernelPfS_S_mmmmmmmmmm --------------------------
	.section	.text._Z13conv2d_kernelPfS_S_mmmmmmmmmm,"ax",@progbits
	.align	128
        .global         _Z13conv2d_kernelPfS_S_mmmmmmmmmm
        .type           _Z13conv2d_kernelPfS_S_mmmmmmmmmm,@function
        .size           _Z13conv2d_kernelPfS_S_mmmmmmmmmm,(.L_x_10 - _Z13conv2d_kernelPfS_S_mmmmmmmmmm)
        .other          _Z13conv2d_kernelPfS_S_mmmmmmmmmm,@"STO_CUDA_ENTRY STV_DEFAULT"
_Z13conv2d_kernelPfS_S_mmmmmmmmmm:
.text._Z13conv2d_kernelPfS_S_mmmmmmmmmm:
[----:B------:R-:W-:Y:S01]  /*0000*/  LDC R1, c[0x0][0x37c] ;  /* 0x0000df00ff017b82 */ /* 0x000fe20000000800 */
[----:B------:R-:W0:Y:S07]  /*0010*/  S2R R4, SR_TID.Y ;  /* 0x0000000000047919 */ /* 0x000e2e0000002200 */
[----:B------:R-:W1:Y:S01]  /*0020*/  LDC R3, c[0x0][0x360] ;  /* 0x0000d800ff037b82 */ /* 0x000e620000000800 */
[----:B------:R-:W2:Y:S01]  /*0030*/  LDCU.128 UR8, c[0x0][0x3b0] ;  /* 0x00007600ff0877ac */ /* 0x000ea20008000c00 */
[----:B------:R-:W1:Y:S01]  /*0040*/  S2R R2, SR_TID.X ;  /* 0x0000000000027919 */ /* 0x000e620000002100 */
[----:B------:R-:W3:Y:S01]  /*0050*/  LDCU.64 UR12, c[0x0][0x3d0] ;  /* 0x00007a00ff0c77ac */ /* 0x000ee20008000a00 */
[----:B------:R-:W4:Y:S04]  /*0060*/  S2R R17, SR_TID.Z ;  /* 0x0000000000117919 */ /* 0x000f280000002300 */
[----:B------:R-:W0:Y:S08]  /*0070*/  S2UR UR5, SR_CTAID.Y ;  /* 0x00000000000579c3 */ /* 0x000e300000002600 */
[----:B------:R-:W0:Y:S08]  /*0080*/  LDC R5, c[0x0][0x364] ;  /* 0x0000d900ff057b82 */ /* 0x000e300000000800 */
[----:B------:R-:W1:Y:S08]  /*0090*/  S2UR UR4, SR_CTAID.X ;  /* 0x00000000000479c3 */ /* 0x000e700000002500 */
[----:B------:R-:W4:Y:S08]  /*00a0*/  S2UR UR6, SR_CTAID.Z ;  /* 0x00000000000679c3 */ /* 0x000f300000002700 */
[----:B------:R-:W4:Y:S01]  /*00b0*/  LDC R0, c[0x0][0x368] ;  /* 0x0000da00ff007b82 */ /* 0x000f220000000800 */
[----:B0-----:R-:W-:-:S05]  /*00c0*/  IMAD R4, R5, UR5, R4 ;  /* 0x0000000505047c24 */ /* 0x001fca000f8e0204 */
[----:B--2---:R-:W-:Y:S01]  /*00d0*/  ISETP.GE.U32.AND P0, PT, R4, UR10, PT ;  /* 0x0000000a04007c0c */ /* 0x004fe2000bf06070 */
[----:B-1----:R-:W-:-:S03]  /*00e0*/  IMAD R2, R3, UR4, R2 ;  /* 0x0000000403027c24 */ /* 0x002fc6000f8e0202 */
[----:B------:R-:W-:Y:S02]  /*00f0*/  ISETP.GE.U32.AND.EX P0, PT, RZ, UR11, PT, P0 ;  /* 0x0000000bff007c0c */ /* 0x000fe4000bf06100 */
[----:B------:R-:W-:-:S04]  /*0100*/  ISETP.GE.U32.AND P1, PT, R2, UR8, PT ;  /* 0x0000000802007c0c */ /* 0x000fc8000bf26070 */
[----:B------:R-:W-:Y:S01]  /*0110*/  ISETP.GE.U32.OR.EX P0, PT, RZ, UR9, P0, P1 ;  /* 0x00000009ff007c0c */ /* 0x000fe20008706510 */
[----:B----4-:R-:W-:-:S05]  /*0120*/  IMAD R17, R0, UR6, R17 ;  /* 0x0000000600117c24 */ /* 0x010fca000f8e0211 */
[----:B---3--:R-:W-:-:S04]  /*0130*/  ISETP.GE.U32.AND P2, PT, R17, UR12, PT ;  /* 0x0000000c11007c0c */ /* 0x008fc8000bf46070 */
[----:B------:R-:W-:-:S13]  /*0140*/  ISETP.GE.U32.OR.EX P0, PT, RZ, UR13, P0, P2 ;  /* 0x0000000dff007c0c */ /* 0x000fda0008706520 */
[----:B------:R-:W-:Y:S05]  /*0150*/  @P0 EXIT ;  /* 0x000000000000094d */ /* 0x000fea0003800000 */
[----:B------:R-:W0:Y:S01]  /*0160*/  LDCU.64 UR4, c[0x0][0x3c8] ;  /* 0x00007900ff0477ac */ /* 0x000e220008000a00 */
[----:B------:R-:W-:Y:S01]  /*0170*/  IMAD.MOV.U32 R0, RZ, RZ, RZ ;  /* 0x000000ffff007224 */ /* 0x000fe200078e00ff */
[----:B------:R-:W1:Y:S01]  /*0180*/  LDCU.64 UR6, c[0x0][0x398] ;  /* 0x00007300ff0677ac */ /* 0x000e620008000a00 */
[----:B------:R-:W2:Y:S01]  /*0190*/  LDCU.64 UR14, c[0x0][0x358] ;  /* 0x00006b00ff0e77ac */ /* 0x000ea20008000a00 */
[----:B0-----:R-:W-:Y:S02]  /*01a0*/  UISETP.NE.U32.AND UP0, UPT, UR4, URZ, UPT ;  /* 0x000000ff0400728c */ /* 0x001fe4000bf05070 */
[----:B-1----:R-:W-:Y:S02]  /*01b0*/  UISETP.NE.U32.AND UP1, UPT, UR6, URZ, UPT ;  /* 0x000000ff0600728c */ /* 0x002fe4000bf25070 */
[----:B------:R-:W-:Y:S02]  /*01c0*/  UISETP.NE.AND.EX UP0, UPT, UR5, URZ, UPT, UP0 ;  /* 0x000000ff0500728c */ /* 0x000fe4000bf05300 */
[----:B------:R-:W-:-:S04]  /*01d0*/  UISETP.NE.AND.EX UP1, UPT, UR7, URZ, UPT, UP1 ;  /* 0x000000ff0700728c */ /* 0x000fc8000bf25310 */
[----:B------:R-:W-:-:S09]  /*01e0*/  UPLOP3.LUT UP0, UPT, UP0, UP1, UPT, 0x2f, 0xf2 ;  /* 0x0000000000f2789c */ /* 0x000fd20000702577 */
[----:B--2---:R-:W-:Y:S05]  /*01f0*/  BRA.U UP0, `(.L_x_0) ;  /* 0x0000001500487547 */ /* 0x004fea000b800000 */
[----:B------:R-:W-:Y:S01]  /*0200*/  IMAD.MOV.U32 R0, RZ, RZ, RZ ;  /* 0x000000ffff007224 */ /* 0x000fe200078e00ff */
[----:B------:R-:W-:Y:S01]  /*0210*/  UMOV UR8, URZ ;  /* 0x000000ff00087c82 */ /* 0x000fe20008000000 */
[----:B------:R-:W-:-:S05]  /*0220*/  UMOV UR9, URZ ;  /* 0x000000ff00097c82 */ /* 0x000fca0008000000 */
.L_x_8:
[----:B------:R-:W-:Y:S01]  /*0230*/  UMOV UR6, URZ ;  /* 0x000000ff00067c82 */ /* 0x000fe20008000000 */
[----:B------:R-:W-:-:S05]  /*0240*/  UMOV UR7, URZ ;  /* 0x000000ff00077c82 */ /* 0x000fca0008000000 */
.L_x_7:
[----:B------:R-:W0:Y:S01]  /*0250*/  LDC.64 R12, c[0x0][0x3a0] ;  /* 0x0000e800ff0c7b82 */ /* 0x000e220000000a00 */
[----:B------:R-:W-:Y:S07]  /*0260*/  BSSY.RECONVERGENT B0, `(.L_x_1) ;  /* 0x000013f000007945 */ /* 0x000fee0003800200 */
[----:B------:R-:W1:Y:S08]  /*0270*/  LDC.64 R10, c[0x0][0x3a8] ;  /* 0x0000ea00ff0a7b82 */ /* 0x000e700000000a00 */
[----:B------:R-:W2:Y:S01]  /*0280*/  LDC.64 R6, c[0x0][0x3d8] ;  /* 0x0000f600ff067b82 */ /* 0x000ea20000000a00 */
[----:B0-----:R-:W-:-:S04]  /*0290*/  IMAD.WIDE.U32 R8, R2, R12, UR6 ;  /* 0x0000000602087e25 */ /* 0x001fc8000f8e000c */
[----:B------:R-:W-:Y:S01]  /*02a0*/  IMAD R14, R2, R13, R9 ;  /* 0x0000000d020e7224 */ /* 0x000fe200078e0209 */
[CC--:B-1----:R-:W-:Y:S02]  /*02b0*/  IADD3 R22, P0, PT, R8.reuse, -R10.reuse, RZ ;  /* 0x8000000a08167210 */ /* 0x0c2fe40007f1e0ff */
[----:B------:R-:W-:-:S03]  /*02c0*/  ISETP.LT.U32.AND P1, PT, R8, R10, PT ;  /* 0x0000000a0800720c */ /* 0x000fc60003f21070 */
[----:B------:R-:W-:Y:S01]  /*02d0*/  IMAD.X R23, R14, 0x1, ~R11, P0 ;  /* 0x000000010e177824 */ /* 0x000fe200000e0e0b */
[----:B--2---:R-:W-:-:S04]  /*02e0*/  ISETP.GE.U32.AND P0, PT, R22, R6, PT ;  /* 0x000000061600720c */ /* 0x004fc80003f06070 */
[----:B------:R-:W-:-:S04]  /*02f0*/  ISETP.GE.U32.AND.EX P0, PT, R23, R7, PT, P0 ;  /* 0x000000071700720c */ /* 0x000fc80003f06100 */
[----:B------:R-:W-:-:S13]  /*0300*/  ISETP.LT.U32.OR.EX P0, PT, R14, R11, P0, P1 ;  /* 0x0000000b0e00720c */ /* 0x000fda0000701510 */
[----:B------:R-:W-:Y:S05]  /*0310*/  @P0 BRA `(.L_x_2) ;  /* 0x0000001000cc0947 */ /* 0x000fea0003800000 */
[----:B------:R-:W0:Y:S01]  /*0320*/  LDC.64 R18, c[0x0][0x3c8] ;  /* 0x0000f200ff127b82 */ /* 0x000e220000000a00 */
[----:B------:R-:W1:Y:S01]  /*0330*/  LDCU.64 UR12, c[0x0][0x3e0] ;  /* 0x00007c00ff0c77ac */ /* 0x000e620008000a00 */
[C---:B------:R-:W-:Y:S02]  /*0340*/  IMAD R16, R6.reuse, UR9, RZ ;  /* 0x0000000906107c24 */ /* 0x040fe4000f8e02ff */
[----:B------:R-:W-:Y:S01]  /*0350*/  IMAD.WIDE.U32 R22, R6, UR8, R22 ;  /* 0x0000000806167c25 */ /* 0x000fe2000f8e0016 */
[----:B------:R-:W-:Y:S01]  /*0360*/  UMOV UR4, URZ ;  /* 0x000000ff00047c82 */ /* 0x000fe20008000000 */
[----:B------:R-:W-:Y:S02]  /*0370*/  UMOV UR5, URZ ;  /* 0x000000ff00057c82 */ /* 0x000fe40008000000 */
[----:B------:R-:W2:Y:S01]  /*0380*/  LDC.64 R8, c[0x0][0x398] ;  /* 0x0000e600ff087b82 */ /* 0x000ea20000000a00 */
[----:B------:R-:W-:-:S04]  /*0390*/  IMAD R7, R7, UR8, R16 ;  /* 0x0000000807077c24 */ /* 0x000fc8000f8e0210 */
[----:B------:R-:W-:Y:S02]  /*03a0*/  IMAD.IADD R16, R23, 0x1, R7 ;  /* 0x0000000117107824 */ /* 0x000fe400078e0207 */
[----:B0-----:R-:W-:Y:S01]  /*03b0*/  IMAD.WIDE.U32 R14, R17, R18, UR8 ;  /* 0x00000008110e7e25 */ /* 0x001fe2000f8e0012 */
[----:B------:R-:W-:-:S03]  /*03c0*/  IADD3 R18, P1, PT, RZ, -R10, RZ ;  /* 0x8000000aff127210 */ /* 0x000fc60007f3e0ff */
[----:B------:R-:W-:Y:S02]  /*03d0*/  IMAD R15, R17, R19, R15 ;  /* 0x00000013110f7224 */ /* 0x000fe400078e020f */
[----:B------:R-:W-:Y:S01]  /*03e0*/  IMAD.X R19, RZ, RZ, ~R11, P1 ;  /* 0x000000ffff137224 */ /* 0x000fe200008e0e0b */
[----:B--2---:R-:W-:Y:S01]  /*03f0*/  ISETP.GE.U32.AND P0, PT, R8, 0x8, PT ;  /* 0x000000080800780c */ /* 0x004fe20003f06070 */
[-C--:B------:R-:W-:Y:S02]  /*0400*/  IMAD R15, R15, R8.reuse, RZ ;  /* 0x000000080f0f7224 */ /* 0x080fe400078e02ff */
[----:B------:R-:W-:Y:S01]  /*0410*/  IMAD.WIDE.U32 R6, R14, R8, UR6 ;  /* 0x000000060e067e25 */ /* 0x000fe2000f8e0008 */
[----:B------:R-:W-:-:S03]  /*0420*/  ISETP.GE.U32.AND.EX P0, PT, R9, RZ, PT, P0 ;  /* 0x000000ff0900720c */ /* 0x000fc60003f06100 */
[----:B------:R-:W-:Y:S02]  /*0430*/  IMAD R21, R14, R9, R15 ;  /* 0x000000090e157224 */ /* 0x000fe400078e020f */
[----:B-1----:R-:W-:Y:S02]  /*0440*/  IMAD R15, R16, UR12, RZ ;  /* 0x0000000c100f7c24 */ /* 0x002fe4000f8e02ff */
[----:B------:R-:W-:-:S04]  /*0450*/  IMAD.WIDE.U32 R8, R22, UR12, R18 ;  /* 0x0000000c16087c25 */ /* 0x000fc8000f8e0012 */
[----:B------:R-:W-:Y:S02]  /*0460*/  IMAD R19, R22, UR13, R15 ;  /* 0x0000000d16137c24 */ /* 0x000fe4000f8e020f */
[----:B------:R-:W-:Y:S01]  /*0470*/  IMAD.IADD R21, R7, 0x1, R21 ;  /* 0x0000000107157824 */ /* 0x000fe200078e0215 */
[----:B------:R-:W-:Y:S06]  /*0480*/  @!P0 BRA `(.L_x_3) ;  /* 0x0000000800208947 */ /* 0x000fec0003800000 */
[----:B------:R-:W0:Y:S01]  /*0490*/  LDCU.128 UR20, c[0x0][0x3a0] ;  /* 0x00007400ff1477ac */ /* 0x000e220008000c00 */
[----:B------:R-:W1:Y:S01]  /*04a0*/  LDC.64 R10, c[0x0][0x380] ;  /* 0x0000e000ff0a7b82 */ /* 0x000e620000000a00 */
[----:B------:R-:W2:Y:S01]  /*04b0*/  LDCU.64 UR10, c[0x0][0x398] ;  /* 0x00007300ff0a77ac */ /* 0x000ea20008000a00 */
[----:B------:R-:W3:Y:S01]  /*04c0*/  LDCU.64 UR18, c[0x0][0x388] ;  /* 0x00007100ff1277ac */ /* 0x000ee20008000a00 */
[----:B------:R-:W-:Y:S01]  /*04d0*/  UMOV UR16, 0x3 ;  /* 0x0000000300107882 */ /* 0x000fe20000000000 */
[----:B------:R-:W-:Y:S01]  /*04e0*/  UMOV UR17, 0x0 ;  /* 0x0000000000117882 */ /* 0x000fe20000000000 */
[----:B0-----:R-:W-:-:S04]  /*04f0*/  UIADD3 UR4, UP0, UPT, URZ, -UR22, URZ ;  /* 0x80000016ff047290 */ /* 0x001fc8000ff1e0ff */
[----:B------:R-:W-:Y:S02]  /*0500*/  UIADD3.X UR5, UPT, UPT, URZ, ~UR23, URZ, UP0, !UPT ;  /* 0x80000017ff057290 */ /* 0x000fe400087fe4ff */
[----:B------:R-:W-:Y:S01]  /*0510*/  IMAD.U32 R14, RZ, RZ, UR4 ;  /* 0x00000004ff0e7e24 */ /* 0x000fe2000f8e00ff */
[----:B--2---:R-:W-:Y:S02]  /*0520*/  USHF.L.U64.HI UR11, UR10, 0x2, UR11 ;  /* 0x000000020a0b7899 */ /* 0x004fe4000801020b */
[----:B------:R-:W-:Y:S01]  /*0530*/  USHF.L.U32 UR4, UR10, 0x2, URZ ;  /* 0x000000020a047899 */ /* 0x000fe200080006ff */
[----:B------:R-:W-:-:S03]  /*0540*/  IMAD.U32 R15, RZ, RZ, UR5 ;  /* 0x00000005ff0f7e24 */ /* 0x000fc6000f8e00ff */
[----:B------:R-:W-:Y:S02]  /*0550*/  IMAD R18, R6, UR11, RZ ;  /* 0x0000000b06127c24 */ /* 0x000fe4000f8e02ff */
[C---:B------:R-:W-:Y:S01]  /*0560*/  IMAD.WIDE.U32 R14, R4.reuse, UR20, R14 ;  /* 0x00000014040e7c25 */ /* 0x040fe2000f8e000e */
[----:B------:R-:W0:Y:S03]  /*0570*/  LDCU UR5, c[0x0][0x39c] ;  /* 0x00007380ff0577ac */ /* 0x000e260008000800 */
[----:B------:R-:W-:Y:S01]  /*0580*/  IMAD R15, R4, UR21, R15 ;  /* 0x00000015040f7c24 */ /* 0x000fe2000f8e020f */
[----:B------:R-:W2:Y:S01]  /*0590*/  LDCU.64 UR20, c[0x0][0x3a8] ;  /* 0x00007500ff1477ac */ /* 0x000ea20008000a00 */
[----:B-1----:R-:W-:-:S04]  /*05a0*/  IMAD.WIDE.U32 R10, R6, UR4, R10 ;  /* 0x00000004060a7c25 */ /* 0x002fc8000f8e000a */
[----:B------:R-:W-:Y:S01]  /*05b0*/  IMAD.WIDE.U32 R22, R22, UR12, R14 ;  /* 0x0000000c16167c25 */ /* 0x000fe2000f8e000e */
[----:B------:R-:W1:Y:S03]  /*05c0*/  LDCU.64 UR12, c[0x0][0x3e0] ;  /* 0x00007c00ff0c77ac */ /* 0x000e660008000a00 */
[----:B------:R-:W-:Y:S01]  /*05d0*/  IMAD.IADD R23, R19, 0x1, R23 ;  /* 0x0000000113177824 */ /* 0x000fe200078e0217 */
[----:B---3--:R-:W-:Y:S01]  /*05e0*/  LEA R16, P0, R22, UR18, 0x2 ;  /* 0x0000001216107c11 */ /* 0x008fe2000f8010ff */
[----:B------:R-:W-:Y:S01]  /*05f0*/  IMAD R25, R21, UR4, R18 ;  /* 0x0000000415197c24 */ /* 0x000fe2000f8e0212 */
[----:B------:R-:W-:Y:S01]  /*0600*/  IADD3 R18, P2, PT, R10, 0x10, RZ ;  /* 0x000000100a127810 */ /* 0x000fe20007f5e0ff */
[----:B------:R-:W-:Y:S01]  /*0610*/  IMAD.WIDE.U32 R14, R4, R12, UR16 ;  /* 0x00000010040e7e25 */ /* 0x000fe2000f8e000c */
[----:B------:R-:W-:Y:S01]  /*0620*/  IADD3 R16, P1, PT, R16, 0x10, RZ ;  /* 0x0000001010107810 */ /* 0x000fe20007f3e0ff */
[----:B------:R-:W-:Y:S01]  /*0630*/  ULOP3.LUT UR4, UR10, 0xfffffff8, URZ, 0xc0, !UPT ;  /* 0xfffffff80a047892 */ /* 0x000fe2000f8ec0ff */
[----:B------:R-:W-:Y:S01]  /*0640*/  LEA.HI.X R22, R22, UR19, R23, 0x2, P0 ;  /* 0x0000001316167c11 */ /* 0x000fe200080f1417 */
[----:B------:R-:W-:-:S02]  /*0650*/  IMAD R20, R4, R13, R15 ;  /* 0x0000000d04147224 */ /* 0x000fc400078e020f */
[----:B------:R-:W-:Y:S02]  /*0660*/  IMAD.MOV.U32 R23, RZ, RZ, R14 ;  /* 0x000000ffff177224 */ /* 0x000fe400078e000e */
[----:B------:R-:W-:Y:S02]  /*0670*/  IMAD.X R15, R11, 0x1, R25, P2 ;  /* 0x000000010b0f7824 */ /* 0x000fe400010e0619 */
[----:B0-2---:R-:W-:-:S07]  /*0680*/  IMAD.X R13, RZ, RZ, R22, P1 ;  /* 0x000000ffff0d7224 */ /* 0x005fce00008e0616 */
.L_x_4:
[----:B------:R-:W-:Y:S01]  /*0690*/  IMAD.U32 R10, RZ, RZ, UR20 ;  /* 0x00000014ff0a7e24 */ /* 0x000fe2000f8e00ff */
[----:B------:R-:W-:Y:S01]  /*06a0*/  IADD3 R25, P1, PT, R23, -0x3, RZ ;  /* 0xfffffffd17197810 */ /* 0x000fe20007f3e0ff */
[----:B------:R-:W-:-:S03]  /*06b0*/  IMAD.U32 R11, RZ, RZ, UR21 ;  /* 0x00000015ff0b7e24 */ /* 0x000fc6000f8e00ff */
[----:B------:R-:W-:-:S04]  /*06c0*/  IADD3 R24, P0, PT, R23, -R10, RZ ;  /* 0x8000000a17187210 */ /* 0x000fc80007f1e0ff */
[----:B------:R-:W-:Y:S01]  /*06d0*/  IADD3 R12, P3, PT, R24, -0x3, RZ ;  /* 0xfffffffd180c7810 */ /* 0x000fe20007f7e0ff */
[----:B------:R-:W-:Y:S01]  /*06e0*/  IMAD.X R22, R20, 0x1, ~R11, P0 ;  /* 0x0000000114167824 */ /* 0x000fe200000e0e0b */
[----:B------:R-:W-:Y:S02]  /*06f0*/  ISETP.LT.U32.AND P0, PT, R25, R10, PT ;  /* 0x0000000a1900720c */ /* 0x000fe40003f01070 */
[----:B-1----:R-:W-:Y:S02]  /*0700*/  ISETP.GE.U32.AND P2, PT, R12, UR12, PT ;  /* 0x0000000c0c007c0c */ /* 0x002fe4000bf46070 */
[----:B------:R-:W-:Y:S02]  /*0710*/  IADD3.X R14, PT, PT, R22, -0x1, RZ, P3, !PT ;  /* 0xffffffff160e7810 */ /* 0x000fe40001ffe4ff */
[----:B------:R-:W-:Y:S02]  /*0720*/  IADD3.X R12, PT, PT, R20, -0x1, RZ, P1, !PT ;  /* 0xffffffff140c7810 */ /* 0x000fe40000ffe4ff */
[----:B------:R-:W-:Y:S01]  /*0730*/  ISETP.GE.U32.AND.EX P2, PT, R14, UR13, PT, P2 ;  /* 0x0000000d0e007c0c */ /* 0x000fe2000bf46120 */
[----:B------:R-:W-:-:S03]  /*0740*/  IMAD.MOV.U32 R14, RZ, RZ, R18 ;  /* 0x000000ffff0e7224 */ /* 0x000fc600078e0012 */
[----:B------:R-:W-:Y:S01]  /*0750*/  ISETP.LT.U32.OR.EX P2, PT, R12, R11, P2, P0 ;  /* 0x0000000b0c00720c */ /* 0x000fe20001741500 */
[----:B------:R-:W-:-:S12]  /*0760*/  IMAD.MOV.U32 R12, RZ, RZ, R16 ;  /* 0x000000ffff0c7224 */ /* 0x000fd800078e0010 */
[----:B------:R-:W2:Y:S04]  /*0770*/  @!P2 LDG.E R25, desc[UR14][R12.64+-0x10] ;  /* 0xfffff00e0c19a981 */ /* 0x000ea8000c1e1900 */
[----:B------:R-:W2:Y:S01]  /*0780*/  @!P2 LDG.E R16, desc[UR14][R14.64+-0x10] ;  /* 0xfffff00e0e10a981 */ /* 0x000ea2000c1e1900 */
[----:B------:R-:W-:Y:S02]  /*0790*/  IADD3 R18, P0, PT, R24, -0x2, RZ ;  /* 0xfffffffe18127810 */ /* 0x000fe40007f1e0ff */
[----:B------:R-:W-:Y:S02]  /*07a0*/  IADD3 R27, P1, PT, R23, -0x2, RZ ;  /* 0xfffffffe171b7810 */ /* 0x000fe40007f3e0ff */
[----:B------:R-:W-:Y:S02]  /*07b0*/  ISETP.GE.U32.AND P3, PT, R18, UR12, PT ;  /* 0x0000000c12007c0c */ /* 0x000fe4000bf66070 */
[----:B------:R-:W-:-:S02]  /*07c0*/  IADD3.X R18, PT, PT, R22, -0x1, RZ, P0, !PT ;  /* 0xffffffff16127810 */ /* 0x000fc400007fe4ff */
[----:B------:R-:W-:Y:S02]  /*07d0*/  ISETP.LT.U32.AND P0, PT, R27, R10, PT ;  /* 0x0000000a1b00720c */ /* 0x000fe40003f01070 */
[----:B------:R-:W-:Y:S02]  /*07e0*/  ISETP.GE.U32.AND.EX P3, PT, R18, UR13, PT, P3 ;  /* 0x0000000d12007c0c */ /* 0x000fe4000bf66130 */
[----:B------:R-:W-:Y:S02]  /*07f0*/  IADD3.X R18, PT, PT, R20, -0x1, RZ, P1, !PT ;  /* 0xffffffff14127810 */ /* 0x000fe40000ffe4ff */
[----:B------:R-:W-:Y:S02]  /*0800*/  IADD3 R27, P4, PT, R23, -0x1, RZ ;  /* 0xffffffff171b7810 */ /* 0x000fe40007f9e0ff */
[----:B------:R-:W-:Y:S02]  /*0810*/  ISETP.LT.U32.OR.EX P3, PT, R18, R11, P3, P0 ;  /* 0x0000000b1200720c */ /* 0x000fe40001f61500 */
[----:B------:R-:W-:-:S02]  /*0820*/  IADD3 R18, P1, PT, R24, -0x1, RZ ;  /* 0xffffffff18127810 */ /* 0x000fc40007f3e0ff */
[----:B------:R-:W-:Y:S02]  /*0830*/  IADD3.X R26, PT, PT, R20, -0x1, RZ, P4, !PT ;  /* 0xffffffff141a7810 */ /* 0x000fe400027fe4ff */
[----:B------:R-:W-:Y:S02]  /*0840*/  ISETP.GE.U32.AND P0, PT, R18, UR12, PT ;  /* 0x0000000c12007c0c */ /* 0x000fe4000bf06070 */
[----:B------:R-:W-:Y:S02]  /*0850*/  IADD3.X R18, PT, PT, R22, -0x1, RZ, P1, !PT ;  /* 0xffffffff16127810 */ /* 0x000fe40000ffe4ff */
[----:B------:R-:W-:Y:S02]  /*0860*/  ISETP.LT.U32.AND P1, PT, R27, R10, PT ;  /* 0x0000000a1b00720c */ /* 0x000fe40003f21070 */
[----:B------:R-:W-:Y:S01]  /*0870*/  ISETP.GE.U32.AND.EX P0, PT, R18, UR13, PT, P0 ;  /* 0x0000000d12007c0c */ /* 0x000fe2000bf06100 */
[----:B------:R-:W3:Y:S04]  /*0880*/  @!P3 LDG.E R27, desc[UR14][R12.64+-0xc] ;  /* 0xfffff40e0c1bb981 */ /* 0x000ee8000c1e1900 */
[----:B------:R-:W3:Y:S01]  /*0890*/  @!P3 LDG.E R18, desc[UR14][R14.64+-0xc] ;  /* 0xfffff40e0e12b981 */ /* 0x000ee2000c1e1900 */
[----:B------:R-:W-:-:S02]  /*08a0*/  ISETP.LT.U32.OR.EX P0, PT, R26, R11, P0, P1 ;  /* 0x0000000b1a00720c */ /* 0x000fc40000701510 */
[----:B------:R-:W-:-:S11]  /*08b0*/  ISETP.GE.U32.AND P1, PT, R24, UR12, PT ;  /* 0x0000000c18007c0c */ /* 0x000fd6000bf26070 */
[----:B------:R-:W4:Y:S04]  /*08c0*/  @!P0 LDG.E R29, desc[UR14][R12.64+-0x8] ;  /* 0xfffff80e0c1d8981 */ /* 0x000f28000c1e1900 */
[----:B------:R-:W4:Y:S01]  /*08d0*/  @!P0 LDG.E R26, desc[UR14][R14.64+-0x8] ;  /* 0xfffff80e0e1a8981 */ /* 0x000f22000c1e1900 */
[----:B------:R-:W-:Y:S02]  /*08e0*/  ISETP.LT.U32.AND P4, PT, R23, R10, PT ;  /* 0x0000000a1700720c */ /* 0x000fe40003f81070 */
[----:B------:R-:W-:-:S04]  /*08f0*/  ISETP.GE.U32.AND.EX P1, PT, R22, UR13, PT, P1 ;  /* 0x0000000d16007c0c */ /* 0x000fc8000bf26110 */
[----:B------:R-:W-:Y:S01]  /*0900*/  ISETP.LT.U32.OR.EX P1, PT, R20, R11, P1, P4 ;  /* 0x0000000b1400720c */ /* 0x000fe20000f21540 */
[----:B--2---:R-:W-:-:S12]  /*0910*/  @!P2 FFMA R0, R25, R16, R0 ;  /* 0x000000101900a223 */ /* 0x004fd80000000000 */
[----:B------:R-:W2:Y:S04]  /*0920*/  @!P1 LDG.E R25, desc[UR14][R12.64+-0x4] ;  /* 0xfffffc0e0c199981 */ /* 0x000ea8000c1e1900 */
[----:B------:R-:W2:Y:S01]  /*0930*/  @!P1 LDG.E R16, desc[UR14][R14.64+-0x4] ;  /* 0xfffffc0e0e109981 */ /* 0x000ea2000c1e1900 */
[----:B---3--:R-:W-:Y:S01]  /*0940*/  @!P3 FFMA R0, R27, R18, R0 ;  /* 0x000000121b00b223 */ /* 0x008fe20000000000 */
[----:B------:R-:W-:Y:S02]  /*0950*/  IADD3 R18, P2, PT, R24, 0x1, RZ ;  /* 0x0000000118127810 */ /* 0x000fe40007f5e0ff */
[----:B------:R-:W-:Y:S02]  /*0960*/  IADD3 R27, P5, PT, R23, 0x1, RZ ;  /* 0x00000001171b7810 */ /* 0x000fe40007fbe0ff */
[----:B------:R-:W-:Y:S01]  /*0970*/  ISETP.GE.U32.AND P4, PT, R18, UR12, PT ;  /* 0x0000000c12007c0c */ /* 0x000fe2000bf86070 */
[----:B------:R-:W-:Y:S01]  /*0980*/  IMAD.X R18, RZ, RZ, R22, P2 ;  /* 0x000000ffff127224 */ /* 0x000fe200010e0616 */
[----:B------:R-:W-:Y:S01]  /*0990*/  ISETP.LT.U32.AND P2, PT, R27, R10, PT ;  /* 0x0000000a1b00720c */ /* 0x000fe20003f41070 */
[----:B------:R-:W-:Y:S01]  /*09a0*/  IMAD.X R28, RZ, RZ, R20, P5 ;  /* 0x000000ffff1c7224 */ /* 0x000fe200028e0614 */
[----:B------:R-:W-:-:S02]  /*09b0*/  IADD3 R27, P6, PT, R23, 0x2, RZ ;  /* 0x00000002171b7810 */ /* 0x000fc40007fde0ff */
[----:B------:R-:W-:Y:S02]  /*09c0*/  ISETP.GE.U32.AND.EX P4, PT, R18, UR13, PT, P4 ;  /* 0x0000000d12007c0c */ /* 0x000fe4000bf86140 */
[----:B------:R-:W-:Y:S02]  /*09d0*/  IADD3 R18, P3, PT, R24, 0x2, RZ ;  /* 0x0000000218127810 */ /* 0x000fe40007f7e0ff */
[----:B------:R-:W-:Y:S02]  /*09e0*/  ISETP.LT.U32.OR.EX P2, PT, R28, R11, P4, P2 ;  /* 0x0000000b1c00720c */ /* 0x000fe40002741520 */
[----:B------:R-:W-:Y:S01]  /*09f0*/  ISETP.GE.U32.AND P5, PT, R18, UR12, PT ;  /* 0x0000000c12007c0c */ /* 0x000fe2000bfa6070 */
[----:B----4-:R-:W-:Y:S01]  /*0a00*/  @!P0 FFMA R0, R29, R26, R0 ;  /* 0x0000001a1d008223 */ /* 0x010fe20000000000 */
[----:B------:R-:W-:Y:S01]  /*0a10*/  IADD3 R18, P0, PT, R24, 0x3, RZ ;  /* 0x0000000318127810 */ /* 0x000fe20007f1e0ff */
[----:B------:R-:W-:Y:S01]  /*0a20*/  IMAD.X R26, RZ, RZ, R22, P3 ;  /* 0x000000ffff1a7224 */ /* 0x000fe200018e0616 */
[----:B------:R-:W-:-:S02]  /*0a30*/  ISETP.LT.U32.AND P4, PT, R27, R10, PT ;  /* 0x0000000a1b00720c */ /* 0x000fc40003f81070 */
[----:B------:R-:W-:Y:S01]  /*0a40*/  ISETP.GE.U32.AND P3, PT, R18, UR12, PT ;  /* 0x0000000c12007c0c */ /* 0x000fe2000bf66070 */
[----:B------:R-:W-:Y:S01]  /*0a50*/  IMAD.X R18, RZ, RZ, R20, P6 ;  /* 0x000000ffff127224 */ /* 0x000fe200030e0614 */
[----:B------:R-:W-:Y:S01]  /*0a60*/  ISETP.GE.U32.AND.EX P5, PT, R26, UR13, PT, P5 ;  /* 0x0000000d1a007c0c */ /* 0x000fe2000bfa6150 */
[----:B------:R-:W-:Y:S01]  /*0a70*/  IMAD.X R26, RZ, RZ, R22, P0 ;  /* 0x000000ffff1a7224 */ /* 0x000fe200000e0616 */
[----:B------:R-:W-:Y:S01]  /*0a80*/  IADD3 R27, P6, PT, R23, 0x3, RZ ;  /* 0x00000003171b7810 */ /* 0x000fe20007fde0ff */
[----:B------:R-:W3:Y:S01]  /*0a90*/  @!P2 LDG.E R29, desc[UR14][R12.64] ;  /* 0x0000000e0c1da981 */ /* 0x000ee2000c1e1900 */
[----:B------:R-:W-:Y:S02]  /*0aa0*/  ISETP.LT.U32.OR.EX P4, PT, R18, R11, P5, P4 ;  /* 0x0000000b1200720c */ /* 0x000fe40002f81540 */
[----:B------:R-:W-:Y:S01]  /*0ab0*/  ISETP.LT.U32.AND P0, PT, R27, R10, PT ;  /* 0x0000000a1b00720c */ /* 0x000fe20003f01070 */
[----:B------:R-:W-:Y:S01]  /*0ac0*/  IMAD.X R18, RZ, RZ, R20, P6 ;  /* 0x000000ffff127224 */ /* 0x000fe200030e0614 */
[----:B------:R-:W-:-:S02]  /*0ad0*/  ISETP.GE.U32.AND.EX P3, PT, R26, UR13, PT, P3 ;  /* 0x0000000d1a007c0c */ /* 0x000fc4000bf66130 */
[----:B------:R-:W-:Y:S02]  /*0ae0*/  IADD3 R24, P5, PT, R24, 0x4, RZ ;  /* 0x0000000418187810 */ /* 0x000fe40007fbe0ff */
[-C--:B------:R-:W-:Y:S02]  /*0af0*/  ISETP.LT.U32.OR.EX P0, PT, R18, R11.reuse, P3, P0 ;  /* 0x0000000b1200720c */ /* 0x080fe40001f01500 */
[----:B------:R-:W-:Y:S01]  /*0b00*/  IADD3 R27, P3, PT, R23, 0x4, RZ ;  /* 0x00000004171b7810 */ /* 0x000fe20007f7e0ff */
[----:B------:R-:W-:Y:S01]  /*0b10*/  IMAD.X R22, RZ, RZ, R22, P5 ;  /* 0x000000ffff167224 */ /* 0x000fe200028e0616 */
[----:B------:R-:W-:Y:S02]  /*0b20*/  ISETP.GE.U32.AND P6, PT, R24, UR12, PT ;  /* 0x0000000c18007c0c */ /* 0x000fe4000bfc6070 */
[----:B------:R-:W-:Y:S01]  /*0b30*/  ISETP.LT.U32.AND P5, PT, R27, R10, PT ;  /* 0x0000000a1b00720c */ /* 0x000fe20003fa1070 */
[----:B------:R-:W-:Y:S01]  /*0b40*/  IMAD.X R18, RZ, RZ, R20, P3 ;  /* 0x000000ffff127224 */ /* 0x000fe200018e0614 */
[----:B------:R-:W-:Y:S01]  /*0b50*/  ISETP.GE.U32.AND.EX P6, PT, R22, UR13, PT, P6 ;  /* 0x0000000d16007c0c */ /* 0x000fe2000bfc6160 */
[----:B------:R-:W3:Y:S03]  /*0b60*/  @!P2 LDG.E R27, desc[UR14][R14.64] ;  /* 0x0000000e0e1ba981 */ /* 0x000ee6000c1e1900 */
[----:B------:R-:W-:Y:S01]  /*0b70*/  ISETP.LT.U32.OR.EX P5, PT, R18, R11, P6, P5 ;  /* 0x0000000b1200720c */ /* 0x000fe200037a1550 */
[----:B------:R-:W4:Y:S04]  /*0b80*/  @!P0 LDG.E R24, desc[UR14][R12.64+0x8] ;  /* 0x0000080e0c188981 */ /* 0x000f28000c1e1900 */
[----:B------:R-:W5:Y:S04]  /*0b90*/  @!P4 LDG.E R18, desc[UR14][R14.64+0x4] ;  /* 0x0000040e0e12c981 */ /* 0x000f68000c1e1900 */
[----:B------:R-:W4:Y:S04]  /*0ba0*/  @!P0 LDG.E R26, desc[UR14][R14.64+0x8] ;  /* 0x0000080e0e1a8981 */ /* 0x000f28000c1e1900 */
[----:B------:R-:W4:Y:S01]  /*0bb0*/  @!P5 LDG.E R22, desc[UR14][R14.64+0xc] ;  /* 0x00000c0e0e16d981 */ /* 0x000f22000c1e1900 */
[----:B--2---:R-:W-:-:S03]  /*0bc0*/  @!P1 FFMA R0, R25, R16, R0 ;  /* 0x0000001019009223 */ /* 0x004fc60000000000 */
[----:B------:R-:W5:Y:S04]  /*0bd0*/  @!P4 LDG.E R16, desc[UR14][R12.64+0x4] ;  /* 0x0000040e0c10c981 */ /* 0x000f68000c1e1900 */
[----:B------:R0:W2:Y:S01]  /*0be0*/  @!P5 LDG.E R25, desc[UR14][R12.64+0xc] ;  /* 0x00000c0e0c19d981 */ /* 0x0000a2000c1e1900 */
[----:B------:R-:W-:-:S04]  /*0bf0*/  UIADD3 UR4, UP0, UPT, UR4, -0x8, URZ ;  /* 0xfffffff804047890 */ /* 0x000fc8000ff1e0ff */
[----:B------:R-:W-:Y:S02]  /*0c00*/  UIADD3.X UR5, UPT, UPT, UR5, -0x1, URZ, UP0, !UPT ;  /* 0xffffffff05057890 */ /* 0x000fe400087fe4ff */
[----:B------:R-:W-:-:S04]  /*0c10*/  UISETP.NE.U32.AND UP0, UPT, UR4, URZ, UPT ;  /* 0x000000ff0400728c */ /* 0x000fc8000bf05070 */
[----:B------:R-:W-:Y:S01]  /*0c20*/  UISETP.NE.AND.EX UP0, UPT, UR5, URZ, UPT, UP0 ;  /* 0x000000ff0500728c */ /* 0x000fe2000bf05300 */
[----:B------:R-:W-:-:S05]  /*0c30*/  IADD3 R23, P1, PT, R23, 0x8, RZ ;  /* 0x0000000817177810 */ /* 0x000fca0007f3e0ff */
[----:B------:R-:W-:Y:S02]  /*0c40*/  IMAD.X R20, RZ, RZ, R20, P1 ;  /* 0x000000ffff147224 */ /* 0x000fe400008e0614 */
[----:B---3--:R-:W-:-:S04]  /*0c50*/  @!P2 FFMA R0, R29, R27, R0 ;  /* 0x0000001b1d00a223 */ /* 0x008fc80000000000 */
[----:B-----5:R-:W-:Y:S01]  /*0c60*/  @!P4 FFMA R0, R16, R18, R0 ;  /* 0x000000121000c223 */ /* 0x020fe20000000000 */
[----:B------:R-:W-:Y:S02]  /*0c70*/  IADD3 R16, P2, PT, R12, 0x20, RZ ;  /* 0x000000200c107810 */ /* 0x000fe40007f5e0ff */
[----:B------:R-:W-:Y:S01]  /*0c80*/  IADD3 R18, P3, PT, R14, 0x20, RZ ;  /* 0x000000200e127810 */ /* 0x000fe20007f7e0ff */
[----:B----4-:R-:W-:Y:S02]  /*0c90*/  @!P0 FFMA R0, R24, R26, R0 ;  /* 0x0000001a18008223 */ /* 0x010fe40000000000 */
[----:B0-----:R-:W-:Y:S02]  /*0ca0*/  IMAD.X R13, RZ, RZ, R13, P2 ;  /* 0x000000ffff0d7224 */ /* 0x001fe400010e060d */
[----:B------:R-:W-:Y:S02]  /*0cb0*/  IMAD.X R15, RZ, RZ, R15, P3 ;  /* 0x000000ffff0f7224 */ /* 0x000fe400018e060f */
[----:B--2---:R-:W-:Y:S01]  /*0cc0*/  @!P5 FFMA R0, R25, R22, R0 ;  /* 0x000000161900d223 */ /* 0x004fe20000000000 */
[----:B------:R-:W-:Y:S06]  /*0cd0*/  BRA.U UP0, `(.L_x_4) ;  /* 0xfffffff9006c7547 */ /* 0x000fec000b83ffff */
[----:B------:R-:W0:Y:S01]  /*0ce0*/  LDCU UR4, c[0x0][0x398] ;  /* 0x00007300ff0477ac */ /* 0x000e220008000800 */
[----:B------:R-:W1:Y:S01]  /*0cf0*/  LDCU UR5, c[0x0][0x39c] ;  /* 0x00007380ff0577ac */ /* 0x000e620008000800 */
[----:B0-----:R-:W-:-:S12]  /*0d00*/  ULOP3.LUT UR4, UR4, 0xfffffff8, URZ, 0xc0, !UPT ;  /* 0xfffffff804047892 */ /* 0x001fd8000f8ec0ff */
.L_x_3:
[----:B------:R-:W0:Y:S02]  /*0d10*/  LDCU UR10, c[0x0][0x398] ;  /* 0x00007300ff0a77ac */ /* 0x000e240008000800 */
[----:B0-----:R-:W-:-:S04]  /*0d20*/  ULOP3.LUT UR10, UR10, 0x7, URZ, 0xc0, !UPT ;  /* 0x000000070a0a7892 */ /* 0x001fc8000f8ec0ff */
[----:B------:R-:W-:-:S04]  /*0d30*/  UISETP.NE.U32.AND UP0, UPT, UR10, URZ, UPT ;  /* 0x000000ff0a00728c */ /* 0x000fc8000bf05070 */
[----:B------:R-:W-:-:S09]  /*0d40*/  UISETP.NE.AND.EX UP0, UPT, URZ, URZ, UPT, UP0 ;  /* 0x000000ffff00728c */ /* 0x000fd2000bf05300 */
[----:B------:R-:W-:Y:S05]  /*0d50*/  BRA.U !UP0, `(.L_x_2) ;  /* 0x00000009083c7547 */ /* 0x000fea000b800000 */
[----:B------:R-:W-:-:S04]  /*0d60*/  UIADD3 UR10, UP0, UPT, UR10, -0x1, URZ ;  /* 0xffffffff0a0a7890 */ /* 0x000fc8000ff1e0ff */
[----:B------:R-:W-:Y:S02]  /*0d70*/  UIADD3.X UR11, UPT, UPT, URZ, -0x1, URZ, UP0, !UPT ;  /* 0xffffffffff0b7890 */ /* 0x000fe400087fe4ff */
[----:B------:R-:W-:-:S04]  /*0d80*/  UISETP.GE.U32.AND UP0, UPT, UR10, 0x3, UPT ;  /* 0x000000030a00788c */ /* 0x000fc8000bf06070 */
[----:B------:R-:W-:-:S09]  /*0d90*/  UISETP.GE.U32.AND.EX UP0, UPT, UR11, URZ, UPT, UP0 ;  /* 0x000000ff0b00728c */ /* 0x000fd2000bf06100 */
[----:B------:R-:W-:Y:S05]  /*0da0*/  BRA.U !UP0, `(.L_x_5) ;  /* 0x0000000108f07547 */ /* 0x000fea000b800000 */
[----:B------:R-:W0:Y:S01]  /*0db0*/  LDC.64 R24, c[0x0][0x398] ;  /* 0x0000e600ff187b82 */ /* 0x000e220000000a00 */
[----:B------:R-:W2:Y:S07]  /*0dc0*/  LDCU.128 UR16, c[0x0][0x380] ;  /* 0x00007000ff1077ac */ /* 0x000eae0008000c00 */
[----:B------:R-:W3:Y:S01]  /*0dd0*/  LDC.64 R14, c[0x0][0x3a0] ;  /* 0x0000e800ff0e7b82 */ /* 0x000ee20000000a00 */
[-C--:B0-----:R-:W-:Y:S02]  /*0de0*/  IMAD R16, R21, R24.reuse, RZ ;  /* 0x0000001815107224 */ /* 0x081fe400078e02ff */
[----:B-1----:R-:W-:-:S04]  /*0df0*/  IMAD.WIDE.U32 R22, R6, R24, UR4 ;  /* 0x0000000406167e25 */ /* 0x002fc8000f8e0018 */
[----:B------:R-:W-:Y:S02]  /*0e00*/  IMAD R25, R6, R25, R16 ;  /* 0x0000001906197224 */ /* 0x000fe400078e0210 */
[----:B---3--:R-:W-:Y:S01]  /*0e10*/  IMAD.WIDE.U32 R12, R4, R14, UR4 ;  /* 0x00000004040c7e25 */ /* 0x008fe2000f8e000e */
[----:B--2---:R-:W-:-:S03]  /*0e20*/  LEA R14, P0, R22, UR16, 0x2 ;  /* 0x00000010160e7c11 */ /* 0x004fc6000f8010ff */
[----:B------:R-:W-:Y:S01]  /*0e30*/  IMAD.IADD R23, R23, 0x1, R25 ;  /* 0x0000000117177824 */ /* 0x000fe200078e0219 */
[----:B------:R-:W-:Y:S02]  /*0e40*/  IADD3 R16, P1, PT, R12, -R10, RZ ;  /* 0x8000000a0c107210 */ /* 0x000fe40007f3e0ff */
[----:B------:R-:W-:Y:S02]  /*0e50*/  IADD3 R18, P3, PT, R8, R12, RZ ;  /* 0x0000000c08127210 */ /* 0x000fe40007f7e0ff */
[----:B------:R-:W-:Y:S01]  /*0e60*/  ISETP.GE.U32.AND P5, PT, R16, UR12, PT ;  /* 0x0000000c10007c0c */ /* 0x000fe2000bfa6070 */
[----:B------:R-:W-:Y:S01]  /*0e70*/  IMAD R16, R4, R15, R13 ;  /* 0x0000000f04107224 */ /* 0x000fe200078e020d */
[----:B------:R-:W-:Y:S01]  /*0e80*/  LEA.HI.X R15, R22, UR17, R23, 0x2, P0 ;  /* 0x00000011160f7c11 */ /* 0x000fe200080f1417 */
[----:B------:R-:W-:Y:S01]  /*0e90*/  IMAD.IADD R23, R9, 0x1, R19 ;  /* 0x0000000109177824 */ /* 0x000fe200078e0213 */
[----:B------:R-:W-:Y:S01]  /*0ea0*/  IADD3 R27, P2, PT, R12, 0x1, RZ ;  /* 0x000000010c1b7810 */ /* 0x000fe20007f5e0ff */
[----:B------:R-:W-:Y:S01]  /*0eb0*/  IMAD.X R20, R16, 0x1, ~R11, P1 ;  /* 0x0000000110147824 */ /* 0x000fe200008e0e0b */
[----:B------:R-:W-:Y:S01]  /*0ec0*/  LEA R22, P1, R18, UR18, 0x2 ;  /* 0x0000001212167c11 */ /* 0x000fe2000f8210ff */
[----:B------:R-:W-:Y:S01]  /*0ed0*/  IMAD.X R23, R16, 0x1, R23, P3 ;  /* 0x0000000110177824 */ /* 0x000fe200018e0617 */
[----:B------:R-:W-:-:S02]  /*0ee0*/  ISETP.LT.U32.AND P0, PT, R12, R10, PT ;  /* 0x0000000a0c00720c */ /* 0x000fc40003f01070 */
[C---:B------:R-:W-:Y:S02]  /*0ef0*/  IADD3 R25, P4, PT, R12.reuse, 0x2, RZ ;  /* 0x000000020c197810 */ /* 0x040fe40007f9e0ff */
[----:B------:R-:W-:Y:S02]  /*0f00*/  IADD3 R13, P3, PT, R12, 0x3, RZ ;  /* 0x000000030c0d7810 */ /* 0x000fe40007f7e0ff */
[----:B------:R-:W-:Y:S02]  /*0f10*/  ISETP.GE.U32.AND.EX P5, PT, R20, UR13, PT, P5 ;  /* 0x0000000d14007c0c */ /* 0x000fe4000bfa6150 */
[----:B------:R-:W-:Y:S02]  /*0f20*/  IADD3 R12, P6, PT, R27, -R10, RZ ;  /* 0x8000000a1b0c7210 */ /* 0x000fe40007fde0ff */
[----:B------:R-:W-:Y:S01]  /*0f30*/  LEA.HI.X R23, R18, UR19, R23, 0x2, P1 ;  /* 0x0000001312177c11 */ /* 0x000fe200088f1417 */
[----:B------:R-:W-:Y:S01]  /*0f40*/  IMAD.X R18, RZ, RZ, R16, P2 ;  /* 0x000000ffff127224 */ /* 0x000fe200010e0610 */
[----:B------:R-:W-:-:S02]  /*0f50*/  ISETP.LT.U32.OR.EX P0, PT, R16, R11, P5, P0 ;  /* 0x0000000b1000720c */ /* 0x000fc40002f01500 */
[----:B------:R-:W-:Y:S01]  /*0f60*/  ISETP.GE.U32.AND P5, PT, R12, UR12, PT ;  /* 0x0000000c0c007c0c */ /* 0x000fe2000bfa6070 */
[--C-:B------:R-:W-:Y:S01]  /*0f70*/  IMAD.X R12, RZ, RZ, R16.reuse, P4 ;  /* 0x000000ffff0c7224 */ /* 0x100fe200020e0610 */
[CC--:B------:R-:W-:Y:S01]  /*0f80*/  ISETP.LT.U32.AND P2, PT, R25.reuse, R10.reuse, PT ;  /* 0x0000000a1900720c */ /* 0x0c0fe20003f41070 */
[--C-:B------:R-:W-:Y:S01]  /*0f90*/  IMAD.X R26, R18, 0x1, ~R11.reuse, P6 ;  /* 0x00000001121a7824 */ /* 0x100fe200030e0e0b */
[-C--:B------:R-:W-:Y:S01]  /*0fa0*/  IADD3 R25, P4, PT, R25, -R10.reuse, RZ ;  /* 0x8000000a19197210 */ /* 0x080fe20007f9e0ff */
[----:B------:R-:W-:Y:S01]  /*0fb0*/  IMAD.X R16, RZ, RZ, R16, P3 ;  /* 0x000000ffff107224 */ /* 0x000fe200018e0610 */
[-C--:B------:R-:W-:Y:S02]  /*0fc0*/  IADD3 R20, P6, PT, R13, -R10.reuse, RZ ;  /* 0x8000000a0d147210 */ /* 0x080fe40007fde0ff */
[----:B------:R-:W-:Y:S01]  /*0fd0*/  ISETP.LT.U32.AND P1, PT, R27, R10, PT ;  /* 0x0000000a1b00720c */ /* 0x000fe20003f21070 */
[----:B------:R-:W-:Y:S01]  /*0fe0*/  IMAD.X R24, R12, 0x1, ~R11, P4 ;  /* 0x000000010c187824 */ /* 0x000fe200020e0e0b */
[----:B------:R-:W-:-:S02]  /*0ff0*/  ISETP.GE.U32.AND P3, PT, R25, UR12, PT ;  /* 0x0000000c19007c0c */ /* 0x000fc4000bf66070 */
[----:B------:R-:W-:Y:S02]  /*1000*/  ISETP.GE.U32.AND.EX P5, PT, R26, UR13, PT, P5 ;  /* 0x0000000d1a007c0c */ /* 0x000fe4000bfa6150 */
[----:B------:R-:W-:Y:S01]  /*1010*/  ISETP.GE.U32.AND P4, PT, R20, UR12, PT ;  /* 0x0000000c14007c0c */ /* 0x000fe2000bf86070 */
[----:B------:R-:W-:Y:S01]  /*1020*/  IMAD.X R20, R16, 0x1, ~R11, P6 ;  /* 0x0000000110147824 */ /* 0x000fe200030e0e0b */
[----:B------:R-:W-:Y:S02]  /*1030*/  ISETP.GE.U32.AND.EX P3, PT, R24, UR13, PT, P3 ;  /* 0x0000000d18007c0c */ /* 0x000fe4000bf66130 */
[-C--:B------:R-:W-:Y:S02]  /*1040*/  ISETP.LT.U32.OR.EX P5, PT, R18, R11.reuse, P5, P1 ;  /* 0x0000000b1200720c */ /* 0x080fe40002fa1510 */
[----:B------:R-:W-:Y:S02]  /*1050*/  ISETP.LT.U32.AND P1, PT, R13, R10, PT ;  /* 0x0000000a0d00720c */ /* 0x000fe40003f21070 */
[----:B------:R-:W-:Y:S01]  /*1060*/  ISETP.GE.U32.AND.EX P4, PT, R20, UR13, PT, P4 ;  /* 0x0000000d14007c0c */ /* 0x000fe2000bf86140 */
[----:B------:R-:W2:Y:S01]  /*1070*/  @!P0 LDG.E R13, desc[UR14][R22.64] ;  /* 0x0000000e160d8981 */ /* 0x000ea2000c1e1900 */
[----:B------:R-:W-:-:S02]  /*1080*/  ISETP.LT.U32.OR.EX P2, PT, R12, R11, P3, P2 ;  /* 0x0000000b0c00720c */ /* 0x000fc40001f41520 */
[----:B------:R-:W-:Y:S01]  /*1090*/  ISETP.LT.U32.OR.EX P1, PT, R16, R11, P4, P1 ;  /* 0x0000000b1000720c */ /* 0x000fe20002721510 */
[----:B------:R-:W2:Y:S04]  /*10a0*/  @!P0 LDG.E R12, desc[UR14][R14.64] ;  /* 0x0000000e0e0c8981 */ /* 0x000ea8000c1e1900 */
[----:B------:R-:W3:Y:S04]  /*10b0*/  @!P5 LDG.E R25, desc[UR14][R22.64+0x4] ;  /* 0x0000040e1619d981 */ /* 0x000ee8000c1e1900 */
[----:B------:R-:W3:Y:S04]  /*10c0*/  @!P5 LDG.E R16, desc[UR14][R14.64+0x4] ;  /* 0x0000040e0e10d981 */ /* 0x000ee8000c1e1900 */
[----:B------:R-:W4:Y:S04]  /*10d0*/  @!P2 LDG.E R27, desc[UR14][R22.64+0x8] ;  /* 0x0000080e161ba981 */ /* 0x000f28000c1e1900 */
[----:B------:R-:W4:Y:S04]  /*10e0*/  @!P2 LDG.E R18, desc[UR14][R14.64+0x8] ;  /* 0x0000080e0e12a981 */ /* 0x000f28000c1e1900 */
[----:B------:R-:W5:Y:S04]  /*10f0*/  @!P1 LDG.E R29, desc[UR14][R22.64+0xc] ;  /* 0x00000c0e161d9981 */ /* 0x000f68000c1e1900 */
[----:B------:R-:W5:Y:S01]  /*1100*/  @!P1 LDG.E R20, desc[UR14][R14.64+0xc] ;  /* 0x00000c0e0e149981 */ /* 0x000f62000c1e1900 */
[----:B------:R-:W-:-:S04]  /*1110*/  UIADD3 UR4, UP0, UPT, UR4, 0x4, URZ ;  /* 0x0000000404047890 */ /* 0x000fc8000ff1e0ff */
[----:B------:R-:W-:Y:S01]  /*1120*/  UIADD3.X UR5, UPT, UPT, URZ, UR5, URZ, UP0, !UPT ;  /* 0x00000005ff057290 */ /* 0x000fe200087fe4ff */
[----:B--2---:R-:W-:-:S04]  /*1130*/  @!P0 FFMA R0, R13, R12, R0 ;  /* 0x0000000c0d008223 */ /* 0x004fc80000000000 */
[----:B---3--:R-:W-:-:S04]  /*1140*/  @!P5 FFMA R0, R25, R16, R0 ;  /* 0x000000101900d223 */ /* 0x008fc80000000000 */
[----:B----4-:R-:W-:-:S04]  /*1150*/  @!P2 FFMA R0, R27, R18, R0 ;  /* 0x000000121b00a223 */ /* 0x010fc80000000000 */
[----:B-----5:R-:W-:-:S07]  /*1160*/  @!P1 FFMA R0, R29, R20, R0 ;  /* 0x000000141d009223 */ /* 0x020fce0000000000 */
.L_x_5:
[----:B------:R-:W0:Y:S02]  /*1170*/  LDC R16, c[0x0][0x398] ;  /* 0x0000e600ff107b82 */ /* 0x000e240000000800 */
[----:B0-----:R-:W-:-:S04]  /*1180*/  LOP3.LUT R13, R16, 0x3, RZ, 0xc0, !PT ;  /* 0x00000003100d7812 */ /* 0x001fc800078ec0ff */
[----:B------:R-:W-:-:S04]  /*1190*/  ISETP.NE.U32.AND P0, PT, R13, RZ, PT ;  /* 0x000000ff0d00720c */ /* 0x000fc80003f05070 */
[----:B------:R-:W-:-:S13]  /*11a0*/  ISETP.NE.AND.EX P0, PT, RZ, RZ, PT, P0 ;  /* 0x000000ffff00720c */ /* 0x000fda0003f05300 */
[----:B------:R-:W-:Y:S05]  /*11b0*/  @!P0 BRA `(.L_x_2) ;  /* 0x0000000400248947 */ /* 0x000fea0003800000 */
[----:B------:R-:W-:Y:S02]  /*11c0*/  ISETP.NE.U32.AND P1, PT, R13, 0x1, PT ;  /* 0x000000010d00780c */ /* 0x000fe40003f25070 */
[----:B------:R-:W-:Y:S02]  /*11d0*/  LOP3.LUT R12, R16, 0x1, RZ, 0xc0, !PT ;  /* 0x00000001100c7812 */ /* 0x000fe400078ec0ff */
[----:B------:R-:W-:Y:S02]  /*11e0*/  ISETP.NE.AND.EX P1, PT, RZ, RZ, PT, P1 ;  /* 0x000000ffff00720c */ /* 0x000fe40003f25310 */
[----:B------:R-:W-:-:S04]  /*11f0*/  ISETP.NE.U32.AND P0, PT, R12, 0x1, PT ;  /* 0x000000010c00780c */ /* 0x000fc80003f05070 */
[----:B------:R-:W-:-:S07]  /*1200*/  ISETP.NE.U32.AND.EX P0, PT, RZ, RZ, PT, P0 ;  /* 0x000000ffff00720c */ /* 0x000fce0003f05100 */
[----:B------:R-:W-:Y:S06]  /*1210*/  @!P1 BRA `(.L_x_6) ;  /* 0x0000000000989947 */ /* 0x000fec0003800000 */
[----:B------:R-:W1:Y:S01]  /*1220*/  LDC.64 R14, c[0x0][0x3a0] ;  /* 0x0000e800ff0e7b82 */ /* 0x000e620000000a00 */
[----:B------:R-:W0:Y:S01]  /*1230*/  LDCU UR10, c[0x0][0x39c] ;  /* 0x00007380ff0a77ac */ /* 0x000e220008000800 */
[----:B------:R-:W-:Y:S01]  /*1240*/  IMAD.IADD R23, R9, 0x1, R19 ;  /* 0x0000000109177824 */ /* 0x000fe200078e0213 */
[----:B------:R-:W2:Y:S01]  /*1250*/  LDCU.128 UR16, c[0x0][0x380] ;  /* 0x00007000ff1077ac */ /* 0x000ea20008000c00 */
[----:B-1----:R-:W-:-:S04]  /*1260*/  IMAD.WIDE.U32 R12, R4, R14, UR4 ;  /* 0x00000004040c7e25 */ /* 0x002fc8000f8e000e */
[----:B------:R-:W-:Y:S01]  /*1270*/  IMAD R14, R4, R15, R13 ;  /* 0x0000000f040e7224 */ /* 0x000fe200078e020d */
[CC--:B------:R-:W-:Y:S02]  /*1280*/  IADD3 R18, P2, PT, R12.reuse, -R10.reuse, RZ ;  /* 0x8000000a0c127210 */ /* 0x0c0fe40007f5e0ff */
[----:B------:R-:W-:Y:S02]  /*1290*/  IADD3 R13, P4, PT, R12, 0x1, RZ ;  /* 0x000000010c0d7810 */ /* 0x000fe40007f9e0ff */
[----:B------:R-:W-:Y:S01]  /*12a0*/  ISETP.GE.U32.AND P3, PT, R18, UR12, PT ;  /* 0x0000000c12007c0c */ /* 0x000fe2000bf66070 */
[----:B------:R-:W-:Y:S01]  /*12b0*/  IMAD.X R15, R14, 0x1, ~R11, P2 ;  /* 0x000000010e0f7824 */ /* 0x000fe200010e0e0b */
[----:B------:R-:W-:Y:S01]  /*12c0*/  ISETP.LT.U32.AND P1, PT, R12, R10, PT ;  /* 0x0000000a0c00720c */ /* 0x000fe20003f21070 */
[----:B------:R-:W-:Y:S01]  /*12d0*/  IMAD.X R20, RZ, RZ, R14, P4 ;  /* 0x000000ffff147224 */ /* 0x000fe200020e060e */
[----:B------:R-:W-:Y:S02]  /*12e0*/  IADD3 R18, P5, PT, R8, R12, RZ ;  /* 0x0000000c08127210 */ /* 0x000fe40007fbe0ff */
[----:B------:R-:W-:-:S02]  /*12f0*/  IADD3 R12, P6, PT, R13, -R10, RZ ;  /* 0x8000000a0d0c7210 */ /* 0x000fc40007fde0ff */
[----:B------:R-:W-:Y:S01]  /*1300*/  ISETP.GE.U32.AND.EX P3, PT, R15, UR13, PT, P3 ;  /* 0x0000000d0f007c0c */ /* 0x000fe2000bf66130 */
[----:B------:R-:W-:Y:S01]  /*1310*/  IMAD R15, R21, R16, RZ ;  /* 0x00000010150f7224 */ /* 0x000fe200078e02ff */
[----:B------:R-:W-:Y:S01]  /*1320*/  ISETP.GE.U32.AND P4, PT, R12, UR12, PT ;  /* 0x0000000c0c007c0c */ /* 0x000fe2000bf86070 */
[----:B------:R-:W-:Y:S01]  /*1330*/  IMAD.X R22, R20, 0x1, ~R11, P6 ;  /* 0x0000000114167824 */ /* 0x000fe200030e0e0b */
[----:B------:R-:W-:Y:S01]  /*1340*/  ISETP.LT.U32.AND P2, PT, R13, R10, PT ;  /* 0x0000000a0d00720c */ /* 0x000fe20003f41070 */
[----:B------:R-:W-:Y:S01]  /*1350*/  IMAD.WIDE.U32 R12, R6, R16, UR4 ;  /* 0x00000004060c7e25 */ /* 0x000fe2000f8e0010 */
[-C--:B------:R-:W-:Y:S02]  /*1360*/  ISETP.LT.U32.OR.EX P1, PT, R14, R11.reuse, P3, P1 ;  /* 0x0000000b0e00720c */ /* 0x080fe40001f21510 */
[----:B------:R-:W-:Y:S01]  /*1370*/  ISETP.GE.U32.AND.EX P4, PT, R22, UR13, PT, P4 ;  /* 0x0000000d16007c0c */ /* 0x000fe2000bf86140 */
[----:B0-----:R-:W-:Y:S01]  /*1380*/  IMAD R15, R6, UR10, R15 ;  /* 0x0000000a060f7c24 */ /* 0x001fe2000f8e020f */
[----:B--2---:R-:W-:Y:S01]  /*1390*/  LEA R22, P3, R18, UR18, 0x2 ;  /* 0x0000001212167c11 */ /* 0x004fe2000f8610ff */
[----:B------:R-:W-:Y:S01]  /*13a0*/  IMAD.X R23, R14, 0x1, R23, P5 ;  /* 0x000000010e177824 */ /* 0x000fe200028e0617 */
[----:B------:R-:W-:Y:S01]  /*13b0*/  LEA R14, P5, R12, UR16, 0x2 ;  /* 0x000000100c0e7c11 */ /* 0x000fe2000f8a10ff */
[----:B------:R-:W-:Y:S01]  /*13c0*/  IMAD.IADD R15, R13, 0x1, R15 ;  /* 0x000000010d0f7824 */ /* 0x000fe200078e020f */
[----:B------:R-:W-:-:S02]  /*13d0*/  ISETP.LT.U32.OR.EX P2, PT, R20, R11, P4, P2 ;  /* 0x0000000b1400720c */ /* 0x000fc40002741520 */
[----:B------:R-:W-:Y:S02]  /*13e0*/  LEA.HI.X R23, R18, UR19, R23, 0x2, P3 ;  /* 0x0000001312177c11 */ /* 0x000fe400098f1417 */
[----:B------:R-:W-:-:S03]  /*13f0*/  LEA.HI.X R15, R12, UR17, R15, 0x2, P5 ;  /* 0x000000110c0f7c11 */ /* 0x000fc6000a8f140f */
[----:B------:R-:W2:Y:S04]  /*1400*/  @!P1 LDG.E R13, desc[UR14][R22.64] ;  /* 0x0000000e160d9981 */ /* 0x000ea8000c1e1900 */
[----:B------:R-:W2:Y:S04]  /*1410*/  @!P1 LDG.E R12, desc[UR14][R14.64] ;  /* 0x0000000e0e0c9981 */ /* 0x000ea8000c1e1900 */
[----:B------:R-:W3:Y:S04]  /*1420*/  @!P2 LDG.E R25, desc[UR14][R22.64+0x4] ;  /* 0x0000040e1619a981 */ /* 0x000ee8000c1e1900 */
[----:B------:R-:W3:Y:S01]  /*1430*/  @!P2 LDG.E R18, desc[UR14][R14.64+0x4] ;  /* 0x0000040e0e12a981 */ /* 0x000ee2000c1e1900 */
[----:B------:R-:W-:-:S04]  /*1440*/  UIADD3 UR4, UP0, UPT, UR4, 0x2, URZ ;  /* 0x0000000204047890 */ /* 0x000fc8000ff1e0ff */
[----:B------:R-:W-:Y:S01]  /*1450*/  UIADD3.X UR5, UPT, UPT, URZ, UR5, URZ, UP0, !UPT ;  /* 0x00000005ff057290 */ /* 0x000fe200087fe4ff */
[----:B--2---:R-:W-:-:S04]  /*1460*/  @!P1 FFMA R0, R13, R12, R0 ;  /* 0x0000000c0d009223 */ /* 0x004fc80000000000 */
[----:B---3--:R-:W-:-:S07]  /*1470*/  @!P2 FFMA R0, R25, R18, R0 ;  /* 0x000000121900a223 */ /* 0x008fce0000000000 */
.L_x_6:
[----:B------:R-:W-:Y:S05]  /*1480*/  @P0 BRA `(.L_x_2) ;  /* 0x0000000000700947 */ /* 0x000fea0003800000 */
[----:B------:R-:W0:Y:S01]  /*1490*/  LDCU.64 UR10, c[0x0][0x3a0] ;  /* 0x00007400ff0a77ac */ /* 0x000e220008000a00 */
[----:B------:R-:W-:Y:S02]  /*14a0*/  IMAD.U32 R12, RZ, RZ, UR4 ;  /* 0x00000004ff0c7e24 */ /* 0x000fe4000f8e00ff */
[----:B-1----:R-:W-:Y:S02]  /*14b0*/  IMAD.U32 R13, RZ, RZ, UR5 ;  /* 0x00000005ff0d7e24 */ /* 0x002fe4000f8e00ff */
[----:B0-----:R-:W-:-:S04]  /*14c0*/  IMAD.WIDE.U32 R14, R4, UR10, R12 ;  /* 0x0000000a040e7c25 */ /* 0x001fc8000f8e000c */
[----:B------:R-:W-:Y:S01]  /*14d0*/  IMAD R18, R4, UR11, R15 ;  /* 0x0000000b04127c24 */ /* 0x000fe2000f8e020f */
[----:B------:R-:W-:-:S04]  /*14e0*/  IADD3 R20, P1, PT, R14, -R10, RZ ;  /* 0x8000000a0e147210 */ /* 0x000fc80007f3e0ff */
[----:B------:R-:W-:Y:S01]  /*14f0*/  ISETP.GE.U32.AND P0, PT, R20, UR12, PT ;  /* 0x0000000c14007c0c */ /* 0x000fe2000bf06070 */
[----:B------:R-:W-:Y:S01]  /*1500*/  IMAD.X R20, R18, 0x1, ~R11, P1 ;  /* 0x0000000112147824 */ /* 0x000fe200008e0e0b */
[----:B------:R-:W-:-:S04]  /*1510*/  ISETP.LT.U32.AND P1, PT, R14, R10, PT ;  /* 0x0000000a0e00720c */ /* 0x000fc80003f21070 */
[----:B------:R-:W-:-:S04]  /*1520*/  ISETP.GE.U32.AND.EX P0, PT, R20, UR13, PT, P0 ;  /* 0x0000000d14007c0c */ /* 0x000fc8000bf06100 */
[----:B------:R-:W-:-:S13]  /*1530*/  ISETP.LT.U32.OR.EX P0, PT, R18, R11, P0, P1 ;  /* 0x0000000b1200720c */ /* 0x000fda0000701510 */
[----:B------:R-:W-:Y:S05]  /*1540*/  @P0 BRA `(.L_x_2) ;  /* 0x0000000000400947 */ /* 0x000fea0003800000 */
[----:B------:R-:W0:Y:S01]  /*1550*/  LDCU UR4, c[0x0][0x39c] ;  /* 0x00007380ff0477ac */ /* 0x000e220008000800 */
[----:B------:R-:W-:Y:S01]  /*1560*/  IMAD R21, R21, R16, RZ ;  /* 0x0000001015157224 */ /* 0x000fe200078e02ff */
[----:B------:R-:W-:Y:S01]  /*1570*/  IADD3 R14, P0, PT, R8, R14, RZ ;  /* 0x0000000e080e7210 */ /* 0x000fe20007f1e0ff */
[----:B------:R-:W-:Y:S01]  /*1580*/  IMAD.IADD R7, R9, 0x1, R19 ;  /* 0x0000000109077824 */ /* 0x000fe200078e0213 */
[----:B------:R-:W1:Y:S01]  /*1590*/  LDCU.128 UR16, c[0x0][0x380] ;  /* 0x00007000ff1077ac */ /* 0x000e620008000c00 */
[----:B------:R-:W-:-:S04]  /*15a0*/  IMAD.WIDE.U32 R12, R6, R16, R12 ;  /* 0x00000010060c7225 */ /* 0x000fc800078e000c */
[----:B------:R-:W-:Y:S02]  /*15b0*/  IMAD.X R7, R18, 0x1, R7, P0 ;  /* 0x0000000112077824 */ /* 0x000fe400000e0607 */
[----:B0-----:R-:W-:Y:S01]  /*15c0*/  IMAD R9, R6, UR4, R21 ;  /* 0x0000000406097c24 */ /* 0x001fe2000f8e0215 */
[----:B-1----:R-:W-:-:S03]  /*15d0*/  LEA R6, P0, R14, UR18, 0x2 ;  /* 0x000000120e067c11 */ /* 0x002fc6000f8010ff */
[----:B------:R-:W-:Y:S01]  /*15e0*/  IMAD.IADD R9, R9, 0x1, R13 ;  /* 0x0000000109097824 */ /* 0x000fe200078e020d */
[----:B------:R-:W-:Y:S02]  /*15f0*/  LEA R8, P1, R12, UR16, 0x2 ;  /* 0x000000100c087c11 */ /* 0x000fe4000f8210ff */
[----:B------:R-:W-:Y:S02]  /*1600*/  LEA.HI.X R7, R14, UR19, R7, 0x2, P0 ;  /* 0x000000130e077c11 */ /* 0x000fe400080f1407 */
[----:B------:R-:W-:-:S04]  /*1610*/  LEA.HI.X R9, R12, UR17, R9, 0x2, P1 ;  /* 0x000000110c097c11 */ /* 0x000fc800088f1409 */
[----:B------:R-:W2:Y:S04]  /*1620*/  LDG.E R7, desc[UR14][R6.64] ;  /* 0x0000000e06077981 */ /* 0x000ea8000c1e1900 */
[----:B------:R-:W2:Y:S02]  /*1630*/  LDG.E R8, desc[UR14][R8.64] ;  /* 0x0000000e08087981 */ /* 0x000ea4000c1e1900 */
[----:B--2---:R-:W-:-:S07]  /*1640*/  FFMA R0, R7, R8, R0 ;  /* 0x0000000807007223 */ /* 0x004fce0000000000 */
.L_x_2:
[----:B-1----:R-:W-:Y:S05]  /*1650*/  BSYNC.RECONVERGENT B0 ;  /* 0x0000000000007941 */ /* 0x002fea0003800200 */
.L_x_1:
[----:B------:R-:W0:Y:S01]  /*1660*/  LDCU.64 UR4, c[0x0][0x398] ;  /* 0x00007300ff0477ac */ /* 0x000e220008000a00 */
[----:B------:R-:W-:-:S04]  /*1670*/  UIADD3 UR6, UP0, UPT, UR6, 0x1, URZ ;  /* 0x0000000106067890 */ /* 0x000fc8000ff1e0ff */
[----:B------:R-:W-:Y:S02]  /*1680*/  UIADD3.X UR7, UPT, UPT, URZ, UR7, URZ, UP0, !UPT ;  /* 0x00000007ff077290 */ /* 0x000fe400087fe4ff */
[----:B0-----:R-:W-:-:S04]  /*1690*/  UISETP.NE.U32.AND UP0, UPT, UR6, UR4, UPT ;  /* 0x000000040600728c */ /* 0x001fc8000bf05070 */
[----:B------:R-:W-:-:S09]  /*16a0*/  UISETP.NE.AND.EX UP0, UPT, UR7, UR5, UPT, UP0 ;  /* 0x000000050700728c */ /* 0x000fd2000bf05300 */
[----:B------:R-:W-:Y:S05]  /*16b0*/  BRA.U UP0, `(.L_x_7) ;  /* 0xffffffe900e47547 */ /* 0x000fea000b83ffff */
[----:B------:R-:W0:Y:S01]  /*16c0*/  LDCU.64 UR4, c[0x0][0x3c8] ;  /* 0x00007900ff0477ac */ /* 0x000e220008000a00 */
[----:B------:R-:W-:-:S04]  /*16d0*/  UIADD3 UR8, UP0, UPT, UR8, 0x1, URZ ;  /* 0x0000000108087890 */ /* 0x000fc8000ff1e0ff */
[----:B------:R-:W-:Y:S02]  /*16e0*/  UIADD3.X UR9, UPT, UPT, URZ, UR9, URZ, UP0, !UPT ;  /* 0x00000009ff097290 */ /* 0x000fe400087fe4ff */
[----:B0-----:R-:W-:-:S04]  /*16f0*/  UISETP.NE.U32.AND UP0, UPT, UR8, UR4, UPT ;  /* 0x000000040800728c */ /* 0x001fc8000bf05070 */
[----:B------:R-:W-:-:S09]  /*1700*/  UISETP.NE.AND.EX UP0, UPT, UR9, UR5, UPT, UP0 ;  /* 0x000000050900728c */ /* 0x000fd2000bf05300 */
[----:B------:R-:W-:Y:S05]  /*1710*/  BRA.U UP0, `(.L_x_8) ;  /* 0xffffffe900c47547 */ /* 0x000fea000b83ffff */
.L_x_0:
[----:B------:R-:W0:Y:S01]  /*1720*/  LDCU.128 UR16, c[0x0][0x3b0] ;  /* 0x00007600ff1077ac */ /* 0x000e220008000c00 */
[----:B------:R-:W-:Y:S02]  /*1730*/  IMAD.MOV.U32 R3, RZ, RZ, RZ ;  /* 0x000000ffff037224 */ /* 0x000fe400078e00ff */
[----:B------:R-:W-:Y:S01]  /*1740*/  IMAD.MOV.U32 R5, RZ, RZ, RZ ;  /* 0x000000ffff057224 */ /* 0x000fe200078e00ff */
[----:B------:R-:W1:Y:S01]  /*1750*/  LDCU.64 UR4, c[0x0][0x390] ;  /* 0x00007200ff0477ac */ /* 0x000e620008000a00 */
[----:B0-----:R-:W-:-:S04]  /*1760*/  IMAD.WIDE.U32 R2, R17, UR16, R2 ;  /* 0x0000001011027c25 */ /* 0x001fc8000f8e0002 */
[----:B------:R-:W-:Y:S02]  /*1770*/  IMAD R17, R17, UR17, R3 ;  /* 0x0000001111117c24 */ /* 0x000fe4000f8e0203 */
[----:B------:R-:W-:-:S04]  /*1780*/  IMAD.WIDE.U32 R4, R2, UR18, R4 ;  /* 0x0000001202047c25 */ /* 0x000fc8000f8e0004 */
[----:B------:R-:W-:-:S04]  /*1790*/  IMAD R17, R17, UR18, RZ ;  /* 0x0000001211117c24 */ /* 0x000fc8000f8e02ff */
[----:B------:R-:W-:Y:S01]  /*17a0*/  IMAD R3, R2, UR19, R17 ;  /* 0x0000001302037c24 */ /* 0x000fe2000f8e0211 */
[----:B-1----:R-:W-:-:S03]  /*17b0*/  LEA R2, P0, R4, UR4, 0x2 ;  /* 0x0000000404027c11 */ /* 0x002fc6000f8010ff */
[----:B------:R-:W-:-:S05]  /*17c0*/  IMAD.IADD R3, R5, 0x1, R3 ;  /* 0x0000000105037824 */ /* 0x000fca00078e0203 */
[----:B------:R-:W-:-:S05]  /*17d0*/  LEA.HI.X R3, R4, UR5, R3, 0x2, P0 ;  /* 0x0000000504037c11 */ /* 0x000fca00080f1403 */
[----:B------:R-:W-:Y:S01]  /*17e0*/  STG.E desc[UR14][R2.64], R0 ;  /* 0x0000000002007986 */ /* 0x000fe2000c10190e */
[----:B------:R-:W-:Y:S05]  /*17f0*/  EXIT ;  /* 0x000000000000794d */ /* 0x000fea0003800000 */
.L_x_9:
[----:B------:R-:W-:-:S00]  /*1800*/  BRA `(.L_x_9) ;  /* 0xfffffffc00fc7947 */ /* 0x000fc0000383ffff */
[----:B------:R-:W-:-:S00]  /*1810*/  NOP ;  /* 0x0000000000007918 */ /* 0x000fc00000000000 */
        /* <DEDUP_REMOVED lines=14> */
.L_x_10:


//--------------------- .nv.shared.reserved.0     --------------------------
	.section	.nv.shared.reserved.0,"aw",@nobits
	.weak		__nv_reservedSMEM_offset_0_alias
	.size		__nv_reservedSMEM_offset_0_alias, 0, 64
	.other		__nv_reservedSMEM_offset_0_alias,@"STO_CUDA_RESERVED_SHARED STV_DEFAULT"
__nv_reservedSMEM_offset_0_alias:
	.zero		0
	.zero		64


//--------------------- .nv.constant0._Z13conv2d_kernelPfS_S_mmmmmmmmmm --------------------------
	.section	.nv.constant0._Z13conv2d_kernelPfS_S_mmmmmmmmmm,"a",@progbits
	.sectionflags	@""
	.align	4
.nv.constant0._Z13conv2d_kernelPfS_S_mmmmmmmmmm:
	.zero		1000


//--------------------- SYMBOLS --------------------------

	.type		.nv.reservedSmem.offset0,@object
	.size		.nv.reservedSmem.offset0,0x4
